//
// Generated by NVIDIA NVVM Compiler
//
// Compiler Build ID: CL-36424714
// Cuda compilation tools, release 13.0, V13.0.88
// Based on NVVM 20.0.0
//

.version 9.0
.target sm_100
.address_size 64

	// .globl	batch_nll_grad
.func  (.param .b64 func_retval0) __internal_lgamma_pos
(
	.param .b64 __internal_lgamma_pos_param_0
)
;
.extern .shared .align 16 .b8 shared[];

.visible .entry batch_nll_grad(
	.param .u64 .ptr .align 1 batch_nll_grad_param_0,
	.param .u64 .ptr .align 1 batch_nll_grad_param_1,
	.param .u64 .ptr .align 1 batch_nll_grad_param_2,
	.param .u64 .ptr .align 1 batch_nll_grad_param_3,
	.param .u64 .ptr .align 1 batch_nll_grad_param_4,
	.param .u64 .ptr .align 1 batch_nll_grad_param_5,
	.param .u64 .ptr .align 1 batch_nll_grad_param_6,
	.param .u64 .ptr .align 1 batch_nll_grad_param_7,
	.param .u64 .ptr .align 1 batch_nll_grad_param_8,
	.param .u64 .ptr .align 1 batch_nll_grad_param_9,
	.param .u64 .ptr .align 1 batch_nll_grad_param_10,
	.param .u64 .ptr .align 1 batch_nll_grad_param_11,
	.param .u64 .ptr .align 1 batch_nll_grad_param_12,
	.param .u64 .ptr .align 1 batch_nll_grad_param_13,
	.param .u32 batch_nll_grad_param_14,
	.param .u32 batch_nll_grad_param_15,
	.param .u32 batch_nll_grad_param_16,
	.param .u32 batch_nll_grad_param_17,
	.param .u32 batch_nll_grad_param_18,
	.param .f64 batch_nll_grad_param_19
)
{
	.reg .pred 	%p<88>;
	.reg .b16 	%rs<12>;
	.reg .b32 	%r<247>;
	.reg .b32 	%f<5>;
	.reg .b64 	%rd<110>;
	.reg .b64 	%fd<465>;

	ld.param.u64 	%rd30, [batch_nll_grad_param_0];
	ld.param.u64 	%rd31, [batch_nll_grad_param_1];
	ld.param.u64 	%rd32, [batch_nll_grad_param_2];
	ld.param.u64 	%rd33, [batch_nll_grad_param_3];
	ld.param.u64 	%rd38, [batch_nll_grad_param_4];
	ld.param.u64 	%rd39, [batch_nll_grad_param_5];
	ld.param.u64 	%rd40, [batch_nll_grad_param_6];
	ld.param.u64 	%rd41, [batch_nll_grad_param_7];
	ld.param.u64 	%rd42, [batch_nll_grad_param_8];
	ld.param.u64 	%rd43, [batch_nll_grad_param_9];
	ld.param.u64 	%rd34, [batch_nll_grad_param_10];
	ld.param.u64 	%rd35, [batch_nll_grad_param_11];
	ld.param.u64 	%rd36, [batch_nll_grad_param_12];
	ld.param.u64 	%rd37, [batch_nll_grad_param_13];
	ld.param.u32 	%r75, [batch_nll_grad_param_14];
	ld.param.u32 	%r76, [batch_nll_grad_param_15];
	ld.param.u32 	%r77, [batch_nll_grad_param_16];
	ld.param.u32 	%r78, [batch_nll_grad_param_17];
	ld.param.u32 	%r79, [batch_nll_grad_param_18];
	ld.param.f64 	%fd130, [batch_nll_grad_param_19];
	cvta.to.global.u64 	%rd1, %rd42;
	cvta.to.global.u64 	%rd2, %rd43;
	cvta.to.global.u64 	%rd3, %rd40;
	cvta.to.global.u64 	%rd4, %rd41;
	cvta.to.global.u64 	%rd5, %rd38;
	cvta.to.global.u64 	%rd6, %rd39;
	mov.u32 	%r1, %ctaid.x;
	mov.u32 	%r2, %tid.x;
	mov.u32 	%r246, %ntid.x;
	mul.wide.u32 	%rd7, %r75, %r1;
	setp.ge.u32 	%p1, %r2, %r75;
	@%p1 bra 	$L__BB0_3;
	cvta.to.global.u64 	%rd8, %rd30;
	mov.u32 	%r225, %r2;
$L__BB0_2:
	cvt.u64.u32 	%rd44, %r225;
	add.s64 	%rd45, %rd7, %rd44;
	shl.b64 	%rd46, %rd45, 3;
	add.s64 	%rd47, %rd8, %rd46;
	ld.global.nc.f64 	%fd131, [%rd47];
	shl.b32 	%r80, %r225, 3;
	mov.u32 	%r81, shared;
	add.s32 	%r82, %r81, %r80;
	st.shared.f64 	[%r82], %fd131;
	add.s32 	%r225, %r225, %r246;
	setp.lt.u32 	%p2, %r225, %r75;
	@%p2 bra 	$L__BB0_2;
$L__BB0_3:
	bar.sync 	0;
	cvta.to.global.u64 	%rd48, %rd37;
	shl.b64 	%rd49, %rd7, 3;
	add.s64 	%rd9, %rd48, %rd49;
	setp.ge.u32 	%p3, %r2, %r76;
	mov.f64 	%fd424, 0d0000000000000000;
	@%p3 bra 	$L__BB0_17;
	mov.b32 	%r83, 1127219200;
	mov.b32 	%r84, -2147483648;
	mov.b64 	%fd1, {%r84, %r83};
	cvta.to.global.u64 	%rd10, %rd31;
	cvta.to.global.u64 	%rd11, %rd33;
	cvta.to.global.u64 	%rd12, %rd32;
	mul.wide.u32 	%rd13, %r76, %r1;
	mov.f64 	%fd424, 0d0000000000000000;
	mov.u32 	%r226, %r2;
$L__BB0_5:
	setp.eq.s32 	%p4, %r77, 0;
	mov.f64 	%fd436, 0d0000000000000000;
	@%p4 bra 	$L__BB0_46;
	mov.f64 	%fd436, 0d0000000000000000;
	mov.b32 	%r227, 0;
$L__BB0_7:
	mul.wide.u32 	%rd50, %r227, 16;
	add.s64 	%rd15, %rd6, %rd50;
	ld.global.nc.u32 	%r86, [%rd15+4];
	ld.global.nc.u32 	%r8, [%rd15+8];
	setp.lt.u32 	%p5, %r226, %r8;
	add.s32 	%r87, %r8, %r86;
	setp.ge.u32 	%p6, %r226, %r87;
	or.pred  	%p7, %p5, %p6;
	@%p7 bra 	$L__BB0_45;
	ld.global.nc.u32 	%r89, [%rd15];
	sub.s32 	%r9, %r226, %r8;
	add.s32 	%r90, %r89, %r9;
	mul.wide.u32 	%rd51, %r90, 8;
	add.s64 	%rd52, %rd5, %rd51;
	ld.global.nc.f64 	%fd6, [%rd52];
	mul.wide.u32 	%rd53, %r227, 4;
	add.s64 	%rd54, %rd4, %rd53;
	ld.global.nc.u32 	%r10, [%rd54];
	ld.global.nc.u32 	%r11, [%rd54+4];
	setp.ge.u32 	%p8, %r10, %r11;
	mov.f64 	%fd433, 0d3FF0000000000000;
	mov.f64 	%fd432, 0d0000000000000000;
	@%p8 bra 	$L__BB0_44;
	shl.b32 	%r91, %r9, 1;
	cvt.u64.u32 	%rd16, %r91;
	sub.s32 	%r228, %r10, %r11;
	mul.wide.u32 	%rd55, %r10, 16;
	add.s64 	%rd56, %rd3, %rd55;
	add.s64 	%rd109, %rd56, 8;
	mov.f64 	%fd432, 0d0000000000000000;
	mov.f64 	%fd433, 0d3FF0000000000000;
$L__BB0_10:
	ld.global.nc.u32 	%r14, [%rd109+-8];
	ld.global.nc.u8 	%rs3, [%rd109+-4];
	cvt.u16.u8 	%rs2, %rs3;
	ld.global.nc.u32 	%r92, [%rd109];
	cvt.u64.u32 	%rd19, %r92;
	setp.gt.s16 	%p9, %rs2, 3;
	@%p9 bra 	$L__BB0_26;
	add.s16 	%rs4, %rs2, -1;
	setp.lt.u16 	%p13, %rs4, 2;
	@%p13 bra 	$L__BB0_30;
	setp.eq.s16 	%p14, %rs2, 0;
	@%p14 bra 	$L__BB0_29;
	setp.eq.s16 	%p15, %rs2, 3;
	@%p15 bra 	$L__BB0_14;
	bra.uni 	$L__BB0_43;
$L__BB0_14:
	shl.b32 	%r96, %r14, 3;
	mov.u32 	%r97, shared;
	add.s32 	%r98, %r97, %r96;
	ld.shared.f64 	%fd11, [%r98];
	shl.b64 	%rd60, %rd19, 3;
	add.s64 	%rd20, %rd2, %rd60;
	abs.f64 	%fd12, %fd11;
	setp.ltu.f64 	%p18, %fd12, 0d3FF0000000000000;
	@%p18 bra 	$L__BB0_35;
	setp.ltu.f64 	%p19, %fd11, 0d0000000000000000;
	@%p19 bra 	$L__BB0_31;
	ld.global.nc.f64 	%fd429, [%rd20+48];
	bra.uni 	$L__BB0_32;
$L__BB0_17:
	setp.ge.u32 	%p68, %r2, %r78;
	@%p68 bra 	$L__BB0_110;
	mov.b32 	%r184, 1127219200;
	mov.b32 	%r185, -2147483648;
	mov.b64 	%fd4, {%r185, %r184};
	cvta.to.global.u64 	%rd14, %rd34;
	mov.u32 	%r187, shared;
	mov.u32 	%r236, %r2;
$L__BB0_19:
	mul.wide.u32 	%rd98, %r236, 24;
	add.s64 	%rd99, %rd14, %rd98;
	ld.global.nc.u16 	%rs1, [%rd99];
	ld.global.nc.f64 	%fd100, [%rd99+8];
	ld.global.nc.f64 	%fd101, [%rd99+16];
	mul.wide.u16 	%r186, %rs1, 8;
	add.s32 	%r188, %r187, %r186;
	ld.shared.f64 	%fd336, [%r188];
	mul.f64 	%fd337, %fd100, %fd336;
	setp.lt.f64 	%p69, %fd337, 0d3DDB7CDFD9D7BDBB;
	selp.f64 	%fd102, 0d3DDB7CDFD9D7BDBB, %fd337, %p69;
	setp.leu.f64 	%p70, %fd101, 0d0000000000000000;
	mov.f64 	%fd462, %fd102;
	@%p70 bra 	$L__BB0_132;
	{
	.reg .b32 %temp; 
	mov.b64 	{%temp, %r237}, %fd102;
	}
	{
	.reg .b32 %temp; 
	mov.b64 	{%r238, %temp}, %fd102;
	}
	setp.gt.s32 	%p71, %r237, 1048575;
	mov.b32 	%r239, -1023;
	mov.f64 	%fd455, %fd102;
	@%p71 bra 	$L__BB0_22;
	mul.f64 	%fd455, %fd102, 0d4350000000000000;
	{
	.reg .b32 %temp; 
	mov.b64 	{%temp, %r237}, %fd455;
	}
	{
	.reg .b32 %temp; 
	mov.b64 	{%r238, %temp}, %fd455;
	}
	mov.b32 	%r239, -1077;
$L__BB0_22:
	add.s32 	%r191, %r237, -1;
	setp.gt.u32 	%p72, %r191, 2146435070;
	@%p72 bra 	$L__BB0_120;
	shr.u32 	%r194, %r237, 20;
	add.s32 	%r240, %r239, %r194;
	and.b32  	%r195, %r237, 1048575;
	or.b32  	%r196, %r195, 1072693248;
	mov.b64 	%fd456, {%r238, %r196};
	setp.lt.u32 	%p74, %r196, 1073127583;
	@%p74 bra 	$L__BB0_25;
	{
	.reg .b32 %temp; 
	mov.b64 	{%r197, %temp}, %fd456;
	}
	{
	.reg .b32 %temp; 
	mov.b64 	{%temp, %r198}, %fd456;
	}
	add.s32 	%r199, %r198, -1048576;
	mov.b64 	%fd456, {%r197, %r199};
	add.s32 	%r240, %r240, 1;
$L__BB0_25:
	add.f64 	%fd339, %fd456, 0dBFF0000000000000;
	add.f64 	%fd340, %fd456, 0d3FF0000000000000;
	rcp.approx.ftz.f64 	%fd341, %fd340;
	neg.f64 	%fd342, %fd340;
	fma.rn.f64 	%fd343, %fd342, %fd341, 0d3FF0000000000000;
	fma.rn.f64 	%fd344, %fd343, %fd343, %fd343;
	fma.rn.f64 	%fd345, %fd344, %fd341, %fd341;
	mul.f64 	%fd346, %fd339, %fd345;
	fma.rn.f64 	%fd347, %fd339, %fd345, %fd346;
	mul.f64 	%fd348, %fd347, %fd347;
	fma.rn.f64 	%fd349, %fd348, 0d3EB1380B3AE80F1E, 0d3ED0EE258B7A8B04;
	fma.rn.f64 	%fd350, %fd349, %fd348, 0d3EF3B2669F02676F;
	fma.rn.f64 	%fd351, %fd350, %fd348, 0d3F1745CBA9AB0956;
	fma.rn.f64 	%fd352, %fd351, %fd348, 0d3F3C71C72D1B5154;
	fma.rn.f64 	%fd353, %fd352, %fd348, 0d3F624924923BE72D;
	fma.rn.f64 	%fd354, %fd353, %fd348, 0d3F8999999999A3C4;
	fma.rn.f64 	%fd355, %fd354, %fd348, 0d3FB5555555555554;
	sub.f64 	%fd356, %fd339, %fd347;
	add.f64 	%fd357, %fd356, %fd356;
	neg.f64 	%fd358, %fd347;
	fma.rn.f64 	%fd359, %fd358, %fd339, %fd357;
	mul.f64 	%fd360, %fd345, %fd359;
	mul.f64 	%fd361, %fd348, %fd355;
	fma.rn.f64 	%fd362, %fd361, %fd347, %fd360;
	xor.b32  	%r200, %r240, -2147483648;
	mov.b32 	%r201, 1127219200;
	mov.b64 	%fd363, {%r200, %r201};
	sub.f64 	%fd364, %fd363, %fd4;
	fma.rn.f64 	%fd365, %fd364, 0d3FE62E42FEFA39EF, %fd347;
	fma.rn.f64 	%fd366, %fd364, 0dBFE62E42FEFA39EF, %fd365;
	sub.f64 	%fd367, %fd366, %fd347;
	sub.f64 	%fd368, %fd362, %fd367;
	fma.rn.f64 	%fd369, %fd364, 0d3C7ABC9E3B39803F, %fd368;
	add.f64 	%fd457, %fd365, %fd369;
	bra.uni 	$L__BB0_121;
$L__BB0_26:
	setp.eq.s16 	%p10, %rs2, 4;
	@%p10 bra 	$L__BB0_37;
	setp.eq.s16 	%p11, %rs2, 5;
	@%p11 bra 	$L__BB0_30;
	setp.ne.s16 	%p12, %rs2, 6;
	@%p12 bra 	$L__BB0_43;
$L__BB0_29:
	shl.b32 	%r117, %r14, 3;
	mov.u32 	%r118, shared;
	add.s32 	%r119, %r118, %r117;
	ld.shared.f64 	%fd185, [%r119];
	mul.f64 	%fd433, %fd433, %fd185;
	bra.uni 	$L__BB0_43;
$L__BB0_30:
	cvt.u32.u64 	%r111, %rd19;
	add.s32 	%r112, %r111, %r9;
	mul.wide.u32 	%rd61, %r112, 4;
	add.s64 	%rd62, %rd1, %rd61;
	ld.global.nc.u32 	%r113, [%rd62];
	shl.b32 	%r114, %r113, 3;
	mov.u32 	%r115, shared;
	add.s32 	%r116, %r115, %r114;
	ld.shared.f64 	%fd184, [%r116];
	mul.f64 	%fd433, %fd433, %fd184;
	bra.uni 	$L__BB0_43;
$L__BB0_31:
	ld.global.nc.f64 	%fd429, [%rd20+56];
$L__BB0_32:
	mul.f64 	%fd16, %fd12, %fd429;
	fma.rn.f64 	%fd149, %fd16, 0d3FF71547652B82FE, 0d4338000000000000;
	{
	.reg .b32 %temp; 
	mov.b64 	{%r15, %temp}, %fd149;
	}
	mov.f64 	%fd150, 0dC338000000000000;
	add.rn.f64 	%fd151, %fd149, %fd150;
	fma.rn.f64 	%fd152, %fd151, 0dBFE62E42FEFA39EF, %fd16;
	fma.rn.f64 	%fd153, %fd151, 0dBC7ABC9E3B39803F, %fd152;
	fma.rn.f64 	%fd154, %fd153, 0d3E5ADE1569CE2BDF, 0d3E928AF3FCA213EA;
	fma.rn.f64 	%fd155, %fd154, %fd153, 0d3EC71DEE62401315;
	fma.rn.f64 	%fd156, %fd155, %fd153, 0d3EFA01997C89EB71;
	fma.rn.f64 	%fd157, %fd156, %fd153, 0d3F2A01A014761F65;
	fma.rn.f64 	%fd158, %fd157, %fd153, 0d3F56C16C1852B7AF;
	fma.rn.f64 	%fd159, %fd158, %fd153, 0d3F81111111122322;
	fma.rn.f64 	%fd160, %fd159, %fd153, 0d3FA55555555502A1;
	fma.rn.f64 	%fd161, %fd160, %fd153, 0d3FC5555555555511;
	fma.rn.f64 	%fd162, %fd161, %fd153, 0d3FE000000000000B;
	fma.rn.f64 	%fd163, %fd162, %fd153, 0d3FF0000000000000;
	fma.rn.f64 	%fd164, %fd163, %fd153, 0d3FF0000000000000;
	{
	.reg .b32 %temp; 
	mov.b64 	{%r16, %temp}, %fd164;
	}
	{
	.reg .b32 %temp; 
	mov.b64 	{%temp, %r17}, %fd164;
	}
	shl.b32 	%r99, %r15, 20;
	add.s32 	%r100, %r99, %r17;
	mov.b64 	%fd430, {%r16, %r100};
	{
	.reg .b32 %temp; 
	mov.b64 	{%temp, %r101}, %fd16;
	}
	mov.b32 	%f3, %r101;
	abs.f32 	%f1, %f3;
	setp.lt.f32 	%p20, %f1, 0f4086232B;
	@%p20 bra 	$L__BB0_36;
	setp.lt.f64 	%p21, %fd16, 0d0000000000000000;
	add.f64 	%fd165, %fd16, 0d7FF0000000000000;
	selp.f64 	%fd430, 0d0000000000000000, %fd165, %p21;
	setp.geu.f32 	%p22, %f1, 0f40874800;
	@%p22 bra 	$L__BB0_36;
	shr.u32 	%r102, %r15, 31;
	add.s32 	%r103, %r15, %r102;
	shr.s32 	%r104, %r103, 1;
	shl.b32 	%r105, %r104, 20;
	add.s32 	%r106, %r17, %r105;
	mov.b64 	%fd166, {%r16, %r106};
	sub.s32 	%r107, %r15, %r104;
	shl.b32 	%r108, %r107, 20;
	add.s32 	%r109, %r108, 1072693248;
	mov.b32 	%r110, 0;
	mov.b64 	%fd167, {%r110, %r109};
	mul.f64 	%fd430, %fd167, %fd166;
	bra.uni 	$L__BB0_36;
$L__BB0_35:
	mul.f64 	%fd168, %fd11, %fd11;
	mul.f64 	%fd169, %fd11, %fd168;
	mul.f64 	%fd170, %fd11, %fd169;
	mul.f64 	%fd171, %fd11, %fd170;
	mul.f64 	%fd172, %fd11, %fd171;
	ld.global.nc.f64 	%fd173, [%rd20];
	fma.rn.f64 	%fd174, %fd11, %fd173, 0d3FF0000000000000;
	ld.global.nc.f64 	%fd175, [%rd20+8];
	fma.rn.f64 	%fd176, %fd168, %fd175, %fd174;
	ld.global.nc.f64 	%fd177, [%rd20+16];
	fma.rn.f64 	%fd178, %fd169, %fd177, %fd176;
	ld.global.nc.f64 	%fd179, [%rd20+24];
	fma.rn.f64 	%fd180, %fd170, %fd179, %fd178;
	ld.global.nc.f64 	%fd181, [%rd20+32];
	fma.rn.f64 	%fd182, %fd171, %fd181, %fd180;
	ld.global.nc.f64 	%fd183, [%rd20+40];
	fma.rn.f64 	%fd430, %fd172, %fd183, %fd182;
$L__BB0_36:
	mul.f64 	%fd433, %fd433, %fd430;
	bra.uni 	$L__BB0_43;
$L__BB0_37:
	shl.b32 	%r93, %r14, 3;
	mov.u32 	%r94, shared;
	add.s32 	%r95, %r94, %r93;
	ld.shared.f64 	%fd23, [%r95];
	add.s64 	%rd57, %rd19, %rd16;
	shl.b64 	%rd58, %rd57, 3;
	add.s64 	%rd59, %rd2, %rd58;
	ld.global.nc.f64 	%fd24, [%rd59];
	ld.global.nc.f64 	%fd25, [%rd59+8];
	setp.leu.f64 	%p16, %fd23, 0d3FF0000000000000;
	@%p16 bra 	$L__BB0_39;
	mul.f64 	%fd431, %fd23, %fd24;
	bra.uni 	$L__BB0_42;
$L__BB0_39:
	setp.geu.f64 	%p17, %fd23, 0dBFF0000000000000;
	@%p17 bra 	$L__BB0_41;
	mul.f64 	%fd431, %fd23, %fd25;
	bra.uni 	$L__BB0_42;
$L__BB0_41:
	add.f64 	%fd140, %fd24, %fd25;
	mul.f64 	%fd141, %fd140, 0d3FE0000000000000;
	sub.f64 	%fd142, %fd24, %fd25;
	mul.f64 	%fd143, %fd142, 0d3FB0000000000000;
	mul.f64 	%fd144, %fd23, %fd23;
	fma.rn.f64 	%fd145, %fd144, 0d4008000000000000, 0dC024000000000000;
	fma.rn.f64 	%fd146, %fd144, %fd145, 0d402E000000000000;
	mul.f64 	%fd147, %fd144, %fd146;
	mul.f64 	%fd148, %fd143, %fd147;
	fma.rn.f64 	%fd431, %fd23, %fd141, %fd148;
$L__BB0_42:
	add.f64 	%fd432, %fd432, %fd431;
$L__BB0_43:
	add.s32 	%r228, %r228, 1;
	setp.ne.s32 	%p23, %r228, 0;
	add.s64 	%rd109, %rd109, 16;
	@%p23 bra 	$L__BB0_10;
$L__BB0_44:
	add.f64 	%fd186, %fd6, %fd432;
	fma.rn.f64 	%fd436, %fd186, %fd433, %fd436;
$L__BB0_45:
	add.s32 	%r227, %r227, 1;
	setp.ne.s32 	%p24, %r227, %r77;
	@%p24 bra 	$L__BB0_7;
$L__BB0_46:
	setp.lt.f64 	%p25, %fd436, 0d3DDB7CDFD9D7BDBB;
	selp.f64 	%fd38, 0d3DDB7CDFD9D7BDBB, %fd436, %p25;
	cvt.u64.u32 	%rd63, %r226;
	add.s64 	%rd64, %rd13, %rd63;
	shl.b64 	%rd65, %rd64, 3;
	add.s64 	%rd66, %rd10, %rd65;
	ld.global.nc.f64 	%fd39, [%rd66];
	add.s64 	%rd67, %rd11, %rd65;
	ld.global.nc.f64 	%fd40, [%rd67];
	add.s64 	%rd68, %rd12, %rd65;
	ld.global.nc.f64 	%fd41, [%rd68];
	{
	.reg .b32 %temp; 
	mov.b64 	{%temp, %r229}, %fd38;
	}
	{
	.reg .b32 %temp; 
	mov.b64 	{%r230, %temp}, %fd38;
	}
	setp.gt.s32 	%p26, %r229, 1048575;
	mov.b32 	%r231, -1023;
	mov.f64 	%fd438, %fd38;
	@%p26 bra 	$L__BB0_48;
	mul.f64 	%fd438, %fd38, 0d4350000000000000;
	{
	.reg .b32 %temp; 
	mov.b64 	{%temp, %r229}, %fd438;
	}
	{
	.reg .b32 %temp; 
	mov.b64 	{%r230, %temp}, %fd438;
	}
	mov.b32 	%r231, -1077;
$L__BB0_48:
	add.s32 	%r122, %r229, -1;
	setp.gt.u32 	%p27, %r122, 2146435070;
	@%p27 bra 	$L__BB0_52;
	shr.u32 	%r125, %r229, 20;
	add.s32 	%r232, %r231, %r125;
	and.b32  	%r126, %r229, 1048575;
	or.b32  	%r127, %r126, 1072693248;
	mov.b64 	%fd439, {%r230, %r127};
	setp.lt.u32 	%p29, %r127, 1073127583;
	@%p29 bra 	$L__BB0_51;
	{
	.reg .b32 %temp; 
	mov.b64 	{%r128, %temp}, %fd439;
	}
	{
	.reg .b32 %temp; 
	mov.b64 	{%temp, %r129}, %fd439;
	}
	add.s32 	%r130, %r129, -1048576;
	mov.b64 	%fd439, {%r128, %r130};
	add.s32 	%r232, %r232, 1;
$L__BB0_51:
	add.f64 	%fd188, %fd439, 0dBFF0000000000000;
	add.f64 	%fd189, %fd439, 0d3FF0000000000000;
	rcp.approx.ftz.f64 	%fd190, %fd189;
	neg.f64 	%fd191, %fd189;
	fma.rn.f64 	%fd192, %fd191, %fd190, 0d3FF0000000000000;
	fma.rn.f64 	%fd193, %fd192, %fd192, %fd192;
	fma.rn.f64 	%fd194, %fd193, %fd190, %fd190;
	mul.f64 	%fd195, %fd188, %fd194;
	fma.rn.f64 	%fd196, %fd188, %fd194, %fd195;
	mul.f64 	%fd197, %fd196, %fd196;
	fma.rn.f64 	%fd198, %fd197, 0d3EB1380B3AE80F1E, 0d3ED0EE258B7A8B04;
	fma.rn.f64 	%fd199, %fd198, %fd197, 0d3EF3B2669F02676F;
	fma.rn.f64 	%fd200, %fd199, %fd197, 0d3F1745CBA9AB0956;
	fma.rn.f64 	%fd201, %fd200, %fd197, 0d3F3C71C72D1B5154;
	fma.rn.f64 	%fd202, %fd201, %fd197, 0d3F624924923BE72D;
	fma.rn.f64 	%fd203, %fd202, %fd197, 0d3F8999999999A3C4;
	fma.rn.f64 	%fd204, %fd203, %fd197, 0d3FB5555555555554;
	sub.f64 	%fd205, %fd188, %fd196;
	add.f64 	%fd206, %fd205, %fd205;
	neg.f64 	%fd207, %fd196;
	fma.rn.f64 	%fd208, %fd207, %fd188, %fd206;
	mul.f64 	%fd209, %fd194, %fd208;
	mul.f64 	%fd210, %fd197, %fd204;
	fma.rn.f64 	%fd211, %fd210, %fd196, %fd209;
	xor.b32  	%r131, %r232, -2147483648;
	mov.b32 	%r132, 1127219200;
	mov.b64 	%fd212, {%r131, %r132};
	sub.f64 	%fd213, %fd212, %fd1;
	fma.rn.f64 	%fd214, %fd213, 0d3FE62E42FEFA39EF, %fd196;
	fma.rn.f64 	%fd215, %fd213, 0dBFE62E42FEFA39EF, %fd214;
	sub.f64 	%fd216, %fd215, %fd196;
	sub.f64 	%fd217, %fd211, %fd216;
	fma.rn.f64 	%fd218, %fd213, 0d3C7ABC9E3B39803F, %fd217;
	add.f64 	%fd440, %fd214, %fd218;
	bra.uni 	$L__BB0_53;
$L__BB0_52:
	fma.rn.f64 	%fd187, %fd438, 0d7FF0000000000000, 0d7FF0000000000000;
	{
	.reg .b32 %temp; 
	mov.b64 	{%temp, %r123}, %fd438;
	}
	and.b32  	%r124, %r123, 2147483647;
	setp.eq.s32 	%p28, %r124, 0;
	selp.f64 	%fd440, 0dFFF0000000000000, %fd187, %p28;
$L__BB0_53:
	setp.eq.s32 	%p30, %r77, 0;
	mul.f64 	%fd219, %fd39, %fd440;
	sub.f64 	%fd220, %fd41, %fd219;
	fma.rn.f64 	%fd221, %fd40, %fd220, %fd38;
	add.f64 	%fd424, %fd424, %fd221;
	div.rn.f64 	%fd222, %fd39, %fd38;
	mov.f64 	%fd223, 0d3FF0000000000000;
	sub.f64 	%fd51, %fd223, %fd222;
	@%p30 bra 	$L__BB0_109;
	mov.b32 	%r233, 0;
$L__BB0_55:
	mul.wide.u32 	%rd69, %r233, 16;
	add.s64 	%rd22, %rd6, %rd69;
	ld.global.nc.u32 	%r134, [%rd22+4];
	ld.global.nc.u32 	%r31, [%rd22+8];
	setp.lt.u32 	%p31, %r226, %r31;
	add.s32 	%r135, %r31, %r134;
	setp.ge.u32 	%p32, %r226, %r135;
	or.pred  	%p33, %p31, %p32;
	@%p33 bra 	$L__BB0_108;
	ld.global.nc.u32 	%r137, [%rd22];
	sub.s32 	%r32, %r226, %r31;
	add.s32 	%r138, %r137, %r32;
	mul.wide.u32 	%rd70, %r138, 8;
	add.s64 	%rd71, %rd5, %rd70;
	ld.global.nc.f64 	%fd52, [%rd71];
	mul.wide.u32 	%rd72, %r233, 4;
	add.s64 	%rd73, %rd4, %rd72;
	ld.global.nc.u32 	%r235, [%rd73];
	ld.global.nc.u32 	%r34, [%rd73+4];
	setp.ge.u32 	%p34, %r235, %r34;
	mov.f64 	%fd447, 0d3FF0000000000000;
	mov.f64 	%fd446, 0d0000000000000000;
	@%p34 bra 	$L__BB0_83;
	shl.b32 	%r139, %r32, 1;
	cvt.u64.u32 	%rd23, %r139;
	mov.f64 	%fd446, 0d0000000000000000;
	mov.f64 	%fd447, 0d3FF0000000000000;
	mov.u32 	%r234, %r235;
$L__BB0_58:
	mul.wide.u32 	%rd74, %r234, 16;
	add.s64 	%rd75, %rd3, %rd74;
	ld.global.nc.u32 	%r36, [%rd75];
	ld.global.nc.u8 	%rs6, [%rd75+4];
	cvt.u16.u8 	%rs5, %rs6;
	ld.global.nc.u32 	%r140, [%rd75+8];
	cvt.u64.u32 	%rd24, %r140;
	setp.gt.s16 	%p35, %rs5, 3;
	@%p35 bra 	$L__BB0_65;
	add.s16 	%rs7, %rs5, -1;
	setp.lt.u16 	%p39, %rs7, 2;
	@%p39 bra 	$L__BB0_69;
	setp.eq.s16 	%p40, %rs5, 0;
	@%p40 bra 	$L__BB0_68;
	setp.eq.s16 	%p41, %rs5, 3;
	@%p41 bra 	$L__BB0_62;
	bra.uni 	$L__BB0_82;
$L__BB0_62:
	shl.b32 	%r144, %r36, 3;
	mov.u32 	%r145, shared;
	add.s32 	%r146, %r145, %r144;
	ld.shared.f64 	%fd57, [%r146];
	shl.b64 	%rd79, %rd24, 3;
	add.s64 	%rd25, %rd2, %rd79;
	abs.f64 	%fd58, %fd57;
	setp.ltu.f64 	%p44, %fd58, 0d3FF0000000000000;
	@%p44 bra 	$L__BB0_74;
	setp.ltu.f64 	%p45, %fd57, 0d0000000000000000;
	@%p45 bra 	$L__BB0_70;
	ld.global.nc.f64 	%fd443, [%rd25+48];
	bra.uni 	$L__BB0_71;
$L__BB0_65:
	setp.eq.s16 	%p36, %rs5, 4;
	@%p36 bra 	$L__BB0_76;
	setp.eq.s16 	%p37, %rs5, 5;
	@%p37 bra 	$L__BB0_69;
	setp.ne.s16 	%p38, %rs5, 6;
	@%p38 bra 	$L__BB0_82;
$L__BB0_68:
	shl.b32 	%r165, %r36, 3;
	mov.u32 	%r166, shared;
	add.s32 	%r167, %r166, %r165;
	ld.shared.f64 	%fd273, [%r167];
	mul.f64 	%fd447, %fd447, %fd273;
	bra.uni 	$L__BB0_82;
$L__BB0_69:
	cvt.u32.u64 	%r159, %rd24;
	add.s32 	%r160, %r159, %r32;
	mul.wide.u32 	%rd80, %r160, 4;
	add.s64 	%rd81, %rd1, %rd80;
	ld.global.nc.u32 	%r161, [%rd81];
	shl.b32 	%r162, %r161, 3;
	mov.u32 	%r163, shared;
	add.s32 	%r164, %r163, %r162;
	ld.shared.f64 	%fd272, [%r164];
	mul.f64 	%fd447, %fd447, %fd272;
	bra.uni 	$L__BB0_82;
$L__BB0_70:
	ld.global.nc.f64 	%fd443, [%rd25+56];
$L__BB0_71:
	mul.f64 	%fd62, %fd58, %fd443;
	fma.rn.f64 	%fd237, %fd62, 0d3FF71547652B82FE, 0d4338000000000000;
	{
	.reg .b32 %temp; 
	mov.b64 	{%r37, %temp}, %fd237;
	}
	mov.f64 	%fd238, 0dC338000000000000;
	add.rn.f64 	%fd239, %fd237, %fd238;
	fma.rn.f64 	%fd240, %fd239, 0dBFE62E42FEFA39EF, %fd62;
	fma.rn.f64 	%fd241, %fd239, 0dBC7ABC9E3B39803F, %fd240;
	fma.rn.f64 	%fd242, %fd241, 0d3E5ADE1569CE2BDF, 0d3E928AF3FCA213EA;
	fma.rn.f64 	%fd243, %fd242, %fd241, 0d3EC71DEE62401315;
	fma.rn.f64 	%fd244, %fd243, %fd241, 0d3EFA01997C89EB71;
	fma.rn.f64 	%fd245, %fd244, %fd241, 0d3F2A01A014761F65;
	fma.rn.f64 	%fd246, %fd245, %fd241, 0d3F56C16C1852B7AF;
	fma.rn.f64 	%fd247, %fd246, %fd241, 0d3F81111111122322;
	fma.rn.f64 	%fd248, %fd247, %fd241, 0d3FA55555555502A1;
	fma.rn.f64 	%fd249, %fd248, %fd241, 0d3FC5555555555511;
	fma.rn.f64 	%fd250, %fd249, %fd241, 0d3FE000000000000B;
	fma.rn.f64 	%fd251, %fd250, %fd241, 0d3FF0000000000000;
	fma.rn.f64 	%fd252, %fd251, %fd241, 0d3FF0000000000000;
	{
	.reg .b32 %temp; 
	mov.b64 	{%r38, %temp}, %fd252;
	}
	{
	.reg .b32 %temp; 
	mov.b64 	{%temp, %r39}, %fd252;
	}
	shl.b32 	%r147, %r37, 20;
	add.s32 	%r148, %r147, %r39;
	mov.b64 	%fd444, {%r38, %r148};
	{
	.reg .b32 %temp; 
	mov.b64 	{%temp, %r149}, %fd62;
	}
	mov.b32 	%f4, %r149;
	abs.f32 	%f2, %f4;
	setp.lt.f32 	%p46, %f2, 0f4086232B;
	@%p46 bra 	$L__BB0_75;
	setp.lt.f64 	%p47, %fd62, 0d0000000000000000;
	add.f64 	%fd253, %fd62, 0d7FF0000000000000;
	selp.f64 	%fd444, 0d0000000000000000, %fd253, %p47;
	setp.geu.f32 	%p48, %f2, 0f40874800;
	@%p48 bra 	$L__BB0_75;
	shr.u32 	%r150, %r37, 31;
	add.s32 	%r151, %r37, %r150;
	shr.s32 	%r152, %r151, 1;
	shl.b32 	%r153, %r152, 20;
	add.s32 	%r154, %r39, %r153;
	mov.b64 	%fd254, {%r38, %r154};
	sub.s32 	%r155, %r37, %r152;
	shl.b32 	%r156, %r155, 20;
	add.s32 	%r157, %r156, 1072693248;
	mov.b32 	%r158, 0;
	mov.b64 	%fd255, {%r158, %r157};
	mul.f64 	%fd444, %fd255, %fd254;
	bra.uni 	$L__BB0_75;
$L__BB0_74:
	mul.f64 	%fd256, %fd57, %fd57;
	mul.f64 	%fd257, %fd57, %fd256;
	mul.f64 	%fd258, %fd57, %fd257;
	mul.f64 	%fd259, %fd57, %fd258;
	mul.f64 	%fd260, %fd57, %fd259;
	ld.global.nc.f64 	%fd261, [%rd25];
	fma.rn.f64 	%fd262, %fd57, %fd261, 0d3FF0000000000000;
	ld.global.nc.f64 	%fd263, [%rd25+8];
	fma.rn.f64 	%fd264, %fd256, %fd263, %fd262;
	ld.global.nc.f64 	%fd265, [%rd25+16];
	fma.rn.f64 	%fd266, %fd257, %fd265, %fd264;
	ld.global.nc.f64 	%fd267, [%rd25+24];
	fma.rn.f64 	%fd268, %fd258, %fd267, %fd266;
	ld.global.nc.f64 	%fd269, [%rd25+32];
	fma.rn.f64 	%fd270, %fd259, %fd269, %fd268;
	ld.global.nc.f64 	%fd271, [%rd25+40];
	fma.rn.f64 	%fd444, %fd260, %fd271, %fd270;
$L__BB0_75:
	mul.f64 	%fd447, %fd447, %fd444;
	bra.uni 	$L__BB0_82;
$L__BB0_76:
	shl.b32 	%r141, %r36, 3;
	mov.u32 	%r142, shared;
	add.s32 	%r143, %r142, %r141;
	ld.shared.f64 	%fd69, [%r143];
	add.s64 	%rd76, %rd24, %rd23;
	shl.b64 	%rd77, %rd76, 3;
	add.s64 	%rd78, %rd2, %rd77;
	ld.global.nc.f64 	%fd70, [%rd78];
	ld.global.nc.f64 	%fd71, [%rd78+8];
	setp.leu.f64 	%p42, %fd69, 0d3FF0000000000000;
	@%p42 bra 	$L__BB0_78;
	mul.f64 	%fd445, %fd69, %fd70;
	bra.uni 	$L__BB0_81;
$L__BB0_78:
	setp.geu.f64 	%p43, %fd69, 0dBFF0000000000000;
	@%p43 bra 	$L__BB0_80;
	mul.f64 	%fd445, %fd69, %fd71;
	bra.uni 	$L__BB0_81;
$L__BB0_80:
	add.f64 	%fd228, %fd70, %fd71;
	mul.f64 	%fd229, %fd228, 0d3FE0000000000000;
	sub.f64 	%fd230, %fd70, %fd71;
	mul.f64 	%fd231, %fd230, 0d3FB0000000000000;
	mul.f64 	%fd232, %fd69, %fd69;
	fma.rn.f64 	%fd233, %fd232, 0d4008000000000000, 0dC024000000000000;
	fma.rn.f64 	%fd234, %fd232, %fd233, 0d402E000000000000;
	mul.f64 	%fd235, %fd232, %fd234;
	mul.f64 	%fd236, %fd231, %fd235;
	fma.rn.f64 	%fd445, %fd69, %fd229, %fd236;
$L__BB0_81:
	add.f64 	%fd446, %fd446, %fd445;
$L__BB0_82:
	add.s32 	%r234, %r234, 1;
	setp.ne.s32 	%p49, %r234, %r34;
	@%p49 bra 	$L__BB0_58;
$L__BB0_83:
	add.f64 	%fd274, %fd52, %fd446;
	mul.f64 	%fd81, %fd274, %fd447;
	@%p34 bra 	$L__BB0_108;
	shl.b32 	%r168, %r32, 1;
	cvt.u64.u32 	%rd26, %r168;
	mul.f64 	%fd82, %fd51, %fd447;
	mul.f64 	%fd83, %fd51, %fd81;
$L__BB0_85:
	mul.wide.u32 	%rd82, %r235, 16;
	add.s64 	%rd83, %rd3, %rd82;
	ld.global.nc.u32 	%r42, [%rd83];
	ld.global.nc.u8 	%rs9, [%rd83+4];
	cvt.u16.u8 	%rs8, %rs9;
	ld.global.nc.u32 	%r169, [%rd83+8];
	cvt.u64.u32 	%rd27, %r169;
	setp.gt.s16 	%p51, %rs8, 3;
	@%p51 bra 	$L__BB0_92;
	add.s16 	%rs10, %rs8, -1;
	setp.lt.u16 	%p55, %rs10, 2;
	@%p55 bra 	$L__BB0_97;
	setp.eq.s16 	%p56, %rs8, 0;
	@%p56 bra 	$L__BB0_95;
	setp.eq.s16 	%p57, %rs8, 3;
	@%p57 bra 	$L__BB0_89;
	bra.uni 	$L__BB0_107;
$L__BB0_89:
	shl.b32 	%r173, %r42, 3;
	mov.u32 	%r174, shared;
	add.s32 	%r175, %r174, %r173;
	ld.shared.f64 	%fd86, [%r175];
	shl.b64 	%rd89, %rd27, 3;
	add.s64 	%rd28, %rd2, %rd89;
	abs.f64 	%fd287, %fd86;
	setp.ltu.f64 	%p60, %fd287, 0d3FF0000000000000;
	@%p60 bra 	$L__BB0_101;
	setp.ltu.f64 	%p61, %fd86, 0d0000000000000000;
	@%p61 bra 	$L__BB0_99;
	ld.global.nc.f64 	%fd450, [%rd28+48];
	bra.uni 	$L__BB0_100;
$L__BB0_92:
	setp.eq.s16 	%p52, %rs8, 4;
	@%p52 bra 	$L__BB0_103;
	setp.eq.s16 	%p53, %rs8, 5;
	@%p53 bra 	$L__BB0_97;
	setp.ne.s16 	%p54, %rs8, 6;
	@%p54 bra 	$L__BB0_107;
$L__BB0_95:
	shl.b32 	%r181, %r42, 3;
	mov.u32 	%r182, shared;
	add.s32 	%r183, %r182, %r181;
	ld.shared.f64 	%fd84, [%r183];
	abs.f64 	%fd332, %fd84;
	setp.leu.f64 	%p64, %fd332, 0d39B4484BFEEBC2A0;
	@%p64 bra 	$L__BB0_107;
	div.rn.f64 	%fd333, %fd81, %fd84;
	mul.wide.u32 	%rd96, %r42, 8;
	add.s64 	%rd97, %rd9, %rd96;
	mul.f64 	%fd334, %fd51, %fd333;
	atom.global.add.f64 	%fd335, [%rd97], %fd334;
	bra.uni 	$L__BB0_107;
$L__BB0_97:
	cvt.u32.u64 	%r176, %rd27;
	add.s32 	%r177, %r176, %r32;
	mul.wide.u32 	%rd92, %r177, 4;
	add.s64 	%rd93, %rd1, %rd92;
	ld.global.nc.u32 	%r43, [%rd93];
	shl.b32 	%r178, %r43, 3;
	mov.u32 	%r179, shared;
	add.s32 	%r180, %r179, %r178;
	ld.shared.f64 	%fd85, [%r180];
	abs.f64 	%fd328, %fd85;
	setp.leu.f64 	%p63, %fd328, 0d39B4484BFEEBC2A0;
	@%p63 bra 	$L__BB0_107;
	div.rn.f64 	%fd329, %fd81, %fd85;
	mul.wide.u32 	%rd94, %r43, 8;
	add.s64 	%rd95, %rd9, %rd94;
	mul.f64 	%fd330, %fd51, %fd329;
	atom.global.add.f64 	%fd331, [%rd95], %fd330;
	bra.uni 	$L__BB0_107;
$L__BB0_99:
	ld.global.nc.f64 	%fd450, [%rd28+56];
$L__BB0_100:
	setp.ge.f64 	%p62, %fd86, 0d0000000000000000;
	neg.f64 	%fd288, %fd450;
	selp.f64 	%fd451, %fd450, %fd288, %p62;
	bra.uni 	$L__BB0_102;
$L__BB0_101:
	mul.f64 	%fd289, %fd86, %fd86;
	mul.f64 	%fd290, %fd86, %fd289;
	mul.f64 	%fd291, %fd86, %fd290;
	mul.f64 	%fd292, %fd86, %fd291;
	mul.f64 	%fd293, %fd86, %fd292;
	ld.global.nc.f64 	%fd294, [%rd28];
	fma.rn.f64 	%fd295, %fd86, %fd294, 0d3FF0000000000000;
	ld.global.nc.f64 	%fd296, [%rd28+8];
	fma.rn.f64 	%fd297, %fd289, %fd296, %fd295;
	ld.global.nc.f64 	%fd298, [%rd28+16];
	fma.rn.f64 	%fd299, %fd290, %fd298, %fd297;
	ld.global.nc.f64 	%fd300, [%rd28+24];
	fma.rn.f64 	%fd301, %fd291, %fd300, %fd299;
	ld.global.nc.f64 	%fd302, [%rd28+32];
	fma.rn.f64 	%fd303, %fd292, %fd302, %fd301;
	ld.global.nc.f64 	%fd304, [%rd28+40];
	fma.rn.f64 	%fd305, %fd293, %fd304, %fd303;
	add.f64 	%fd306, %fd296, %fd296;
	fma.rn.f64 	%fd307, %fd86, %fd306, %fd294;
	mul.f64 	%fd308, %fd298, 0d4008000000000000;
	mul.f64 	%fd309, %fd86, %fd308;
	fma.rn.f64 	%fd310, %fd86, %fd309, %fd307;
	mul.f64 	%fd311, %fd300, 0d4010000000000000;
	mul.f64 	%fd312, %fd86, %fd311;
	mul.f64 	%fd313, %fd86, %fd312;
	fma.rn.f64 	%fd314, %fd86, %fd313, %fd310;
	mul.f64 	%fd315, %fd302, 0d4014000000000000;
	mul.f64 	%fd316, %fd86, %fd315;
	mul.f64 	%fd317, %fd86, %fd316;
	mul.f64 	%fd318, %fd86, %fd317;
	fma.rn.f64 	%fd319, %fd86, %fd318, %fd314;
	mul.f64 	%fd320, %fd304, 0d4018000000000000;
	mul.f64 	%fd321, %fd86, %fd320;
	mul.f64 	%fd322, %fd86, %fd321;
	mul.f64 	%fd323, %fd86, %fd322;
	mul.f64 	%fd324, %fd86, %fd323;
	fma.rn.f64 	%fd325, %fd86, %fd324, %fd319;
	div.rn.f64 	%fd451, %fd325, %fd305;
$L__BB0_102:
	mul.wide.u32 	%rd90, %r42, 8;
	add.s64 	%rd91, %rd9, %rd90;
	mul.f64 	%fd326, %fd83, %fd451;
	atom.global.add.f64 	%fd327, [%rd91], %fd326;
	bra.uni 	$L__BB0_107;
$L__BB0_103:
	shl.b32 	%r170, %r42, 3;
	mov.u32 	%r171, shared;
	add.s32 	%r172, %r171, %r170;
	ld.shared.f64 	%fd93, [%r172];
	add.s64 	%rd84, %rd27, %rd26;
	shl.b64 	%rd85, %rd84, 3;
	add.s64 	%rd86, %rd2, %rd85;
	ld.global.nc.f64 	%fd94, [%rd86];
	ld.global.nc.f64 	%fd95, [%rd86+8];
	setp.gt.f64 	%p58, %fd93, 0d3FF0000000000000;
	mov.f64 	%fd452, %fd94;
	@%p58 bra 	$L__BB0_106;
	setp.lt.f64 	%p59, %fd93, 0dBFF0000000000000;
	mov.f64 	%fd452, %fd95;
	@%p59 bra 	$L__BB0_106;
	add.f64 	%fd275, %fd94, %fd95;
	sub.f64 	%fd276, %fd94, %fd95;
	mul.f64 	%fd277, %fd276, 0d3FB0000000000000;
	mul.f64 	%fd278, %fd93, %fd93;
	mul.f64 	%fd279, %fd93, %fd278;
	mul.f64 	%fd280, %fd278, %fd279;
	mul.f64 	%fd281, %fd279, 0dC044000000000000;
	fma.rn.f64 	%fd282, %fd280, 0d4032000000000000, %fd281;
	fma.rn.f64 	%fd283, %fd93, 0d403E000000000000, %fd282;
	mul.f64 	%fd284, %fd277, %fd283;
	fma.rn.f64 	%fd452, %fd275, 0d3FE0000000000000, %fd284;
$L__BB0_106:
	mul.wide.u32 	%rd87, %r42, 8;
	add.s64 	%rd88, %rd9, %rd87;
	mul.f64 	%fd285, %fd82, %fd452;
	atom.global.add.f64 	%fd286, [%rd88], %fd285;
$L__BB0_107:
	add.s32 	%r235, %r235, 1;
	setp.ne.s32 	%p65, %r235, %r34;
	@%p65 bra 	$L__BB0_85;
$L__BB0_108:
	add.s32 	%r233, %r233, 1;
	setp.ne.s32 	%p66, %r233, %r77;
	@%p66 bra 	$L__BB0_55;
$L__BB0_109:
	add.s32 	%r226, %r226, %r246;
	setp.lt.u32 	%p67, %r226, %r76;
	@%p67 bra 	$L__BB0_5;
	bra.uni 	$L__BB0_17;
$L__BB0_110:
	setp.ge.u32 	%p82, %r2, %r79;
	@%p82 bra 	$L__BB0_113;
	cvta.to.global.u64 	%rd29, %rd35;
	mov.u32 	%r218, shared;
	mov.u32 	%r245, %r2;
$L__BB0_112:
	mul.wide.u32 	%rd102, %r245, 24;
	add.s64 	%rd103, %rd29, %rd102;
	ld.global.nc.u16 	%rs11, [%rd103];
	ld.global.nc.f64 	%fd411, [%rd103+8];
	ld.global.nc.f64 	%fd412, [%rd103+16];
	cvt.u32.u16 	%r216, %rs11;
	mul.wide.u16 	%r217, %rs11, 8;
	add.s32 	%r219, %r218, %r217;
	ld.shared.f64 	%fd413, [%r219];
	sub.f64 	%fd414, %fd413, %fd411;
	mul.f64 	%fd415, %fd412, %fd414;
	mul.f64 	%fd416, %fd415, 0d3FE0000000000000;
	fma.rn.f64 	%fd424, %fd415, %fd416, %fd424;
	mul.wide.u32 	%rd104, %r216, 8;
	add.s64 	%rd105, %rd9, %rd104;
	mul.f64 	%fd417, %fd412, %fd415;
	atom.global.add.f64 	%fd418, [%rd105], %fd417;
	add.s32 	%r245, %r245, %r246;
	setp.lt.u32 	%p83, %r245, %r79;
	@%p83 bra 	$L__BB0_112;
$L__BB0_113:
	shl.b32 	%r220, %r75, 3;
	mov.u32 	%r221, shared;
	add.s32 	%r71, %r221, %r220;
	shl.b32 	%r222, %r2, 3;
	add.s32 	%r72, %r71, %r222;
	st.shared.f64 	[%r72], %fd424;
	bar.sync 	0;
	setp.lt.u32 	%p84, %r246, 2;
	@%p84 bra 	$L__BB0_117;
$L__BB0_114:
	shr.u32 	%r74, %r246, 1;
	setp.ge.u32 	%p85, %r2, %r74;
	@%p85 bra 	$L__BB0_116;
	shl.b32 	%r223, %r74, 3;
	add.s32 	%r224, %r72, %r223;
	ld.shared.f64 	%fd419, [%r224];
	ld.shared.f64 	%fd420, [%r72];
	add.f64 	%fd421, %fd419, %fd420;
	st.shared.f64 	[%r72], %fd421;
$L__BB0_116:
	bar.sync 	0;
	setp.gt.u32 	%p86, %r246, 3;
	mov.u32 	%r246, %r74;
	@%p86 bra 	$L__BB0_114;
$L__BB0_117:
	setp.ne.s32 	%p87, %r2, 0;
	@%p87 bra 	$L__BB0_119;
	ld.shared.f64 	%fd422, [%r71];
	add.f64 	%fd423, %fd130, %fd422;
	cvta.to.global.u64 	%rd106, %rd36;
	mul.wide.u32 	%rd107, %r1, 8;
	add.s64 	%rd108, %rd106, %rd107;
	st.global.f64 	[%rd108], %fd423;
$L__BB0_119:
	ret;
$L__BB0_120:
	fma.rn.f64 	%fd338, %fd455, 0d7FF0000000000000, 0d7FF0000000000000;
	{
	.reg .b32 %temp; 
	mov.b64 	{%temp, %r192}, %fd455;
	}
	and.b32  	%r193, %r192, 2147483647;
	setp.eq.s32 	%p73, %r193, 0;
	selp.f64 	%fd457, 0dFFF0000000000000, %fd338, %p73;
$L__BB0_121:
	mul.f64 	%fd111, %fd101, %fd457;
	add.f64 	%fd458, %fd101, 0d3FF0000000000000;
	{ // callseq 0, 0
	.param .b64 param0;
	st.param.f64 	[param0], %fd458;
	.param .b64 retval0;
	call.uni (retval0), 
	__internal_lgamma_pos, 
	(
	param0
	);
	ld.param.f64 	%fd461, [retval0];
	} // callseq 0
	{
	.reg .b32 %temp; 
	mov.b64 	{%temp, %r241}, %fd458;
	}
	setp.gt.s32 	%p75, %r241, -1;
	@%p75 bra 	$L__BB0_131;
	cvt.rzi.f64.f64 	%fd372, %fd458;
	setp.eq.f64 	%p76, %fd458, %fd372;
	mov.f64 	%fd461, 0d7FF0000000000000;
	@%p76 bra 	$L__BB0_131;
	{
	.reg .b32 %temp; 
	mov.b64 	{%r242, %temp}, %fd458;
	}
	setp.gt.s32 	%p77, %r241, 1048575;
	mov.b32 	%r243, -1023;
	@%p77 bra 	$L__BB0_125;
	mul.f64 	%fd458, %fd458, 0d4350000000000000;
	{
	.reg .b32 %temp; 
	mov.b64 	{%temp, %r241}, %fd458;
	}
	{
	.reg .b32 %temp; 
	mov.b64 	{%r242, %temp}, %fd458;
	}
	mov.b32 	%r243, -1077;
$L__BB0_125:
	add.s32 	%r204, %r241, -1;
	setp.gt.u32 	%p78, %r204, 2146435070;
	@%p78 bra 	$L__BB0_129;
	shr.u32 	%r207, %r241, 20;
	add.s32 	%r244, %r243, %r207;
	and.b32  	%r208, %r241, 1048575;
	or.b32  	%r209, %r208, 1072693248;
	mov.b64 	%fd459, {%r242, %r209};
	setp.lt.u32 	%p80, %r209, 1073127583;
	@%p80 bra 	$L__BB0_128;
	{
	.reg .b32 %temp; 
	mov.b64 	{%r210, %temp}, %fd459;
	}
	{
	.reg .b32 %temp; 
	mov.b64 	{%temp, %r211}, %fd459;
	}
	add.s32 	%r212, %r211, -1048576;
	mov.b64 	%fd459, {%r210, %r212};
	add.s32 	%r244, %r244, 1;
$L__BB0_128:
	add.f64 	%fd374, %fd459, 0dBFF0000000000000;
	add.f64 	%fd375, %fd459, 0d3FF0000000000000;
	rcp.approx.ftz.f64 	%fd376, %fd375;
	neg.f64 	%fd377, %fd375;
	fma.rn.f64 	%fd378, %fd377, %fd376, 0d3FF0000000000000;
	fma.rn.f64 	%fd379, %fd378, %fd378, %fd378;
	fma.rn.f64 	%fd380, %fd379, %fd376, %fd376;
	mul.f64 	%fd381, %fd374, %fd380;
	fma.rn.f64 	%fd382, %fd374, %fd380, %fd381;
	mul.f64 	%fd383, %fd382, %fd382;
	fma.rn.f64 	%fd384, %fd383, 0d3EB1380B3AE80F1E, 0d3ED0EE258B7A8B04;
	fma.rn.f64 	%fd385, %fd384, %fd383, 0d3EF3B2669F02676F;
	fma.rn.f64 	%fd386, %fd385, %fd383, 0d3F1745CBA9AB0956;
	fma.rn.f64 	%fd387, %fd386, %fd383, 0d3F3C71C72D1B5154;
	fma.rn.f64 	%fd388, %fd387, %fd383, 0d3F624924923BE72D;
	fma.rn.f64 	%fd389, %fd388, %fd383, 0d3F8999999999A3C4;
	fma.rn.f64 	%fd390, %fd389, %fd383, 0d3FB5555555555554;
	sub.f64 	%fd391, %fd374, %fd382;
	add.f64 	%fd392, %fd391, %fd391;
	neg.f64 	%fd393, %fd382;
	fma.rn.f64 	%fd394, %fd393, %fd374, %fd392;
	mul.f64 	%fd395, %fd380, %fd394;
	mul.f64 	%fd396, %fd383, %fd390;
	fma.rn.f64 	%fd397, %fd396, %fd382, %fd395;
	xor.b32  	%r213, %r244, -2147483648;
	mov.b32 	%r214, 1127219200;
	mov.b64 	%fd398, {%r213, %r214};
	sub.f64 	%fd399, %fd398, %fd4;
	fma.rn.f64 	%fd400, %fd399, 0d3FE62E42FEFA39EF, %fd382;
	fma.rn.f64 	%fd401, %fd399, 0dBFE62E42FEFA39EF, %fd400;
	sub.f64 	%fd402, %fd401, %fd382;
	sub.f64 	%fd403, %fd397, %fd402;
	fma.rn.f64 	%fd404, %fd399, 0d3C7ABC9E3B39803F, %fd403;
	add.f64 	%fd460, %fd400, %fd404;
	bra.uni 	$L__BB0_130;
$L__BB0_129:
	fma.rn.f64 	%fd373, %fd458, 0d7FF0000000000000, 0d7FF0000000000000;
	{
	.reg .b32 %temp; 
	mov.b64 	{%temp, %r205}, %fd458;
	}
	and.b32  	%r206, %r205, 2147483647;
	setp.eq.s32 	%p79, %r206, 0;
	selp.f64 	%fd460, 0dFFF0000000000000, %fd373, %p79;
$L__BB0_130:
	neg.f64 	%fd461, %fd460;
$L__BB0_131:
	sub.f64 	%fd405, %fd102, %fd111;
	add.f64 	%fd462, %fd405, %fd461;
$L__BB0_132:
	add.f64 	%fd424, %fd424, %fd462;
	div.rn.f64 	%fd406, %fd101, %fd102;
	mov.f64 	%fd407, 0d3FF0000000000000;
	sub.f64 	%fd408, %fd407, %fd406;
	mul.f64 	%fd409, %fd100, %fd408;
	cvt.u32.u16 	%r215, %rs1;
	mul.wide.u32 	%rd100, %r215, 8;
	add.s64 	%rd101, %rd9, %rd100;
	atom.global.add.f64 	%fd410, [%rd101], %fd409;
	add.s32 	%r236, %r236, %r246;
	setp.lt.u32 	%p81, %r236, %r78;
	@%p81 bra 	$L__BB0_19;
	bra.uni 	$L__BB0_110;

}
	// .globl	batch_nll_only
.visible .entry batch_nll_only(
	.param .u64 .ptr .align 1 batch_nll_only_param_0,
	.param .u64 .ptr .align 1 batch_nll_only_param_1,
	.param .u64 .ptr .align 1 batch_nll_only_param_2,
	.param .u64 .ptr .align 1 batch_nll_only_param_3,
	.param .u64 .ptr .align 1 batch_nll_only_param_4,
	.param .u64 .ptr .align 1 batch_nll_only_param_5,
	.param .u64 .ptr .align 1 batch_nll_only_param_6,
	.param .u64 .ptr .align 1 batch_nll_only_param_7,
	.param .u64 .ptr .align 1 batch_nll_only_param_8,
	.param .u64 .ptr .align 1 batch_nll_only_param_9,
	.param .u64 .ptr .align 1 batch_nll_only_param_10,
	.param .u64 .ptr .align 1 batch_nll_only_param_11,
	.param .u64 .ptr .align 1 batch_nll_only_param_12,
	.param .u32 batch_nll_only_param_13,
	.param .u32 batch_nll_only_param_14,
	.param .u32 batch_nll_only_param_15,
	.param .u32 batch_nll_only_param_16,
	.param .u32 batch_nll_only_param_17,
	.param .f64 batch_nll_only_param_18
)
{
	.reg .pred 	%p<58>;
	.reg .b16 	%rs<6>;
	.reg .b32 	%r<200>;
	.reg .b32 	%f<3>;
	.reg .b64 	%rd<75>;
	.reg .b64 	%fd<336>;

	ld.param.u64 	%rd21, [batch_nll_only_param_0];
	ld.param.u64 	%rd30, [batch_nll_only_param_1];
	ld.param.u64 	%rd31, [batch_nll_only_param_2];
	ld.param.u64 	%rd32, [batch_nll_only_param_3];
	ld.param.u64 	%rd22, [batch_nll_only_param_4];
	ld.param.u64 	%rd23, [batch_nll_only_param_5];
	ld.param.u64 	%rd24, [batch_nll_only_param_6];
	ld.param.u64 	%rd25, [batch_nll_only_param_7];
	ld.param.u64 	%rd26, [batch_nll_only_param_8];
	ld.param.u64 	%rd33, [batch_nll_only_param_9];
	ld.param.u32 	%r70, [batch_nll_only_param_13];
	ld.param.u32 	%r71, [batch_nll_only_param_14];
	ld.param.u32 	%r72, [batch_nll_only_param_15];
	ld.param.u32 	%r73, [batch_nll_only_param_16];
	ld.param.u32 	%r74, [batch_nll_only_param_17];
	cvta.to.global.u64 	%rd1, %rd33;
	cvta.to.global.u64 	%rd2, %rd31;
	cvta.to.global.u64 	%rd3, %rd32;
	cvta.to.global.u64 	%rd4, %rd30;
	mov.u32 	%r1, %ctaid.x;
	mov.u32 	%r2, %tid.x;
	mov.u32 	%r199, %ntid.x;
	setp.ge.u32 	%p1, %r2, %r70;
	@%p1 bra 	$L__BB1_3;
	mul.wide.u32 	%rd5, %r70, %r1;
	cvta.to.global.u64 	%rd6, %rd21;
	mov.u32 	%r179, %r2;
$L__BB1_2:
	cvt.u64.u32 	%rd34, %r179;
	add.s64 	%rd35, %rd5, %rd34;
	shl.b64 	%rd36, %rd35, 3;
	add.s64 	%rd37, %rd6, %rd36;
	ld.global.nc.f64 	%fd93, [%rd37];
	shl.b32 	%r75, %r179, 3;
	mov.u32 	%r76, shared;
	add.s32 	%r77, %r76, %r75;
	st.shared.f64 	[%r77], %fd93;
	add.s32 	%r179, %r179, %r199;
	setp.lt.u32 	%p2, %r179, %r70;
	@%p2 bra 	$L__BB1_2;
$L__BB1_3:
	bar.sync 	0;
	mul.wide.u32 	%rd7, %r71, %r1;
	setp.ge.u32 	%p3, %r2, %r71;
	mov.f64 	%fd309, 0d0000000000000000;
	@%p3 bra 	$L__BB1_24;
	setp.eq.s32 	%p4, %r72, 0;
	mov.b32 	%r78, 1127219200;
	mov.b32 	%r79, -2147483648;
	mov.b64 	%fd1, {%r79, %r78};
	@%p4 bra 	$L__BB1_17;
	cvta.to.global.u64 	%rd38, %rd24;
	add.s64 	%rd8, %rd38, 8;
	cvta.to.global.u64 	%rd9, %rd23;
	cvta.to.global.u64 	%rd10, %rd22;
	cvta.to.global.u64 	%rd11, %rd25;
	cvta.to.global.u64 	%rd12, %rd26;
	mov.f64 	%fd309, 0d0000000000000000;
	mov.u32 	%r182, %r2;
$L__BB1_6:
	mov.f64 	%fd320, 0d0000000000000000;
	mov.b32 	%r183, 0;
$L__BB1_7:
	mul.wide.u32 	%rd39, %r183, 16;
	add.s64 	%rd14, %rd9, %rd39;
	ld.global.nc.u32 	%r81, [%rd14+4];
	ld.global.nc.u32 	%r19, [%rd14+8];
	setp.lt.u32 	%p5, %r182, %r19;
	add.s32 	%r82, %r19, %r81;
	setp.ge.u32 	%p6, %r182, %r82;
	or.pred  	%p7, %p5, %p6;
	@%p7 bra 	$L__BB1_52;
	ld.global.nc.u32 	%r84, [%rd14];
	sub.s32 	%r20, %r182, %r19;
	add.s32 	%r85, %r84, %r20;
	mul.wide.u32 	%rd40, %r85, 8;
	add.s64 	%rd41, %rd10, %rd40;
	ld.global.nc.f64 	%fd17, [%rd41];
	mul.wide.u32 	%rd42, %r183, 4;
	add.s64 	%rd43, %rd11, %rd42;
	ld.global.nc.u32 	%r21, [%rd43];
	ld.global.nc.u32 	%r22, [%rd43+4];
	setp.ge.u32 	%p8, %r21, %r22;
	mov.f64 	%fd317, 0d3FF0000000000000;
	mov.f64 	%fd316, 0d0000000000000000;
	@%p8 bra 	$L__BB1_51;
	sub.s32 	%r184, %r21, %r22;
	mul.wide.u32 	%rd44, %r21, 16;
	add.s64 	%rd74, %rd8, %rd44;
	mov.f64 	%fd316, 0d0000000000000000;
	mov.f64 	%fd317, 0d3FF0000000000000;
$L__BB1_10:
	ld.global.nc.u32 	%r25, [%rd74+-8];
	ld.global.nc.u8 	%rs2, [%rd74+-4];
	cvt.u16.u8 	%rs1, %rs2;
	ld.global.nc.u32 	%r86, [%rd74];
	cvt.u64.u32 	%rd17, %r86;
	setp.gt.s16 	%p9, %rs1, 3;
	@%p9 bra 	$L__BB1_33;
	add.s16 	%rs3, %rs1, -1;
	setp.lt.u16 	%p13, %rs3, 2;
	@%p13 bra 	$L__BB1_37;
	setp.eq.s16 	%p14, %rs1, 0;
	@%p14 bra 	$L__BB1_36;
	setp.eq.s16 	%p15, %rs1, 3;
	@%p15 bra 	$L__BB1_14;
	bra.uni 	$L__BB1_50;
$L__BB1_14:
	shl.b32 	%r91, %r25, 3;
	mov.u32 	%r92, shared;
	add.s32 	%r93, %r92, %r91;
	ld.shared.f64 	%fd22, [%r93];
	shl.b64 	%rd49, %rd17, 3;
	add.s64 	%rd18, %rd1, %rd49;
	abs.f64 	%fd23, %fd22;
	setp.ltu.f64 	%p18, %fd23, 0d3FF0000000000000;
	@%p18 bra 	$L__BB1_42;
	setp.ltu.f64 	%p19, %fd22, 0d0000000000000000;
	@%p19 bra 	$L__BB1_38;
	ld.global.nc.f64 	%fd313, [%rd18+48];
	bra.uni 	$L__BB1_39;
$L__BB1_17:
	mov.f64 	%fd184, 0d3DDB7CDFD9D7BDBB;
	{
	.reg .b32 %temp; 
	mov.b64 	{%temp, %r6}, %fd184;
	}
	{
	.reg .b32 %temp; 
	mov.b64 	{%r7, %temp}, %fd184;
	}
	mov.f64 	%fd185, 0d413B7CDFD9D7BDBB;
	{
	.reg .b32 %temp; 
	mov.b64 	{%temp, %r8}, %fd185;
	}
	{
	.reg .b32 %temp; 
	mov.b64 	{%r9, %temp}, %fd185;
	}
	mov.f64 	%fd309, 0d0000000000000000;
	mov.u32 	%r180, %r2;
$L__BB1_18:
	setp.lt.s32 	%p31, %r6, 1048576;
	cvt.u64.u32 	%rd58, %r180;
	add.s64 	%rd59, %rd7, %rd58;
	shl.b64 	%rd60, %rd59, 3;
	add.s64 	%rd61, %rd4, %rd60;
	ld.global.nc.f64 	%fd3, [%rd61];
	add.s64 	%rd62, %rd3, %rd60;
	ld.global.nc.f64 	%fd4, [%rd62];
	add.s64 	%rd63, %rd2, %rd60;
	ld.global.nc.f64 	%fd5, [%rd63];
	selp.b32 	%r11, %r8, %r6, %p31;
	selp.b32 	%r12, %r9, %r7, %p31;
	add.s32 	%r128, %r11, -1;
	setp.lt.u32 	%p32, %r128, 2146435071;
	@%p32 bra 	$L__BB1_20;
	setp.lt.s32 	%p33, %r6, 1048576;
	selp.f64 	%fd186, 0d413B7CDFD9D7BDBB, 0d3DDB7CDFD9D7BDBB, %p33;
	fma.rn.f64 	%fd187, %fd186, 0d7FF0000000000000, 0d7FF0000000000000;
	{
	.reg .b32 %temp; 
	mov.b64 	{%temp, %r129}, %fd186;
	}
	and.b32  	%r130, %r129, 2147483647;
	setp.eq.s32 	%p34, %r130, 0;
	selp.f64 	%fd307, 0dFFF0000000000000, %fd187, %p34;
	bra.uni 	$L__BB1_23;
$L__BB1_20:
	setp.lt.s32 	%p35, %r6, 1048576;
	selp.b32 	%r131, -1077, -1023, %p35;
	shr.u32 	%r132, %r11, 20;
	add.s32 	%r181, %r131, %r132;
	and.b32  	%r133, %r11, 1048575;
	or.b32  	%r134, %r133, 1072693248;
	mov.b64 	%fd306, {%r12, %r134};
	setp.lt.u32 	%p36, %r134, 1073127583;
	@%p36 bra 	$L__BB1_22;
	{
	.reg .b32 %temp; 
	mov.b64 	{%r135, %temp}, %fd306;
	}
	{
	.reg .b32 %temp; 
	mov.b64 	{%temp, %r136}, %fd306;
	}
	add.s32 	%r137, %r136, -1048576;
	mov.b64 	%fd306, {%r135, %r137};
	add.s32 	%r181, %r181, 1;
$L__BB1_22:
	add.f64 	%fd188, %fd306, 0dBFF0000000000000;
	add.f64 	%fd189, %fd306, 0d3FF0000000000000;
	rcp.approx.ftz.f64 	%fd190, %fd189;
	neg.f64 	%fd191, %fd189;
	fma.rn.f64 	%fd192, %fd191, %fd190, 0d3FF0000000000000;
	fma.rn.f64 	%fd193, %fd192, %fd192, %fd192;
	fma.rn.f64 	%fd194, %fd193, %fd190, %fd190;
	mul.f64 	%fd195, %fd188, %fd194;
	fma.rn.f64 	%fd196, %fd188, %fd194, %fd195;
	mul.f64 	%fd197, %fd196, %fd196;
	fma.rn.f64 	%fd198, %fd197, 0d3EB1380B3AE80F1E, 0d3ED0EE258B7A8B04;
	fma.rn.f64 	%fd199, %fd198, %fd197, 0d3EF3B2669F02676F;
	fma.rn.f64 	%fd200, %fd199, %fd197, 0d3F1745CBA9AB0956;
	fma.rn.f64 	%fd201, %fd200, %fd197, 0d3F3C71C72D1B5154;
	fma.rn.f64 	%fd202, %fd201, %fd197, 0d3F624924923BE72D;
	fma.rn.f64 	%fd203, %fd202, %fd197, 0d3F8999999999A3C4;
	fma.rn.f64 	%fd204, %fd203, %fd197, 0d3FB5555555555554;
	sub.f64 	%fd205, %fd188, %fd196;
	add.f64 	%fd206, %fd205, %fd205;
	neg.f64 	%fd207, %fd196;
	fma.rn.f64 	%fd208, %fd207, %fd188, %fd206;
	mul.f64 	%fd209, %fd194, %fd208;
	mul.f64 	%fd210, %fd197, %fd204;
	fma.rn.f64 	%fd211, %fd210, %fd196, %fd209;
	xor.b32  	%r138, %r181, -2147483648;
	mov.b32 	%r139, 1127219200;
	mov.b64 	%fd212, {%r138, %r139};
	sub.f64 	%fd213, %fd212, %fd1;
	fma.rn.f64 	%fd214, %fd213, 0d3FE62E42FEFA39EF, %fd196;
	fma.rn.f64 	%fd215, %fd213, 0dBFE62E42FEFA39EF, %fd214;
	sub.f64 	%fd216, %fd215, %fd196;
	sub.f64 	%fd217, %fd211, %fd216;
	fma.rn.f64 	%fd218, %fd213, 0d3C7ABC9E3B39803F, %fd217;
	add.f64 	%fd307, %fd214, %fd218;
$L__BB1_23:
	mul.f64 	%fd219, %fd3, %fd307;
	sub.f64 	%fd220, %fd5, %fd219;
	fma.rn.f64 	%fd221, %fd4, %fd220, 0d3DDB7CDFD9D7BDBB;
	add.f64 	%fd309, %fd309, %fd221;
	add.s32 	%r180, %r180, %r199;
	setp.lt.u32 	%p37, %r180, %r71;
	@%p37 bra 	$L__BB1_18;
$L__BB1_24:
	setp.ge.u32 	%p38, %r2, %r73;
	@%p38 bra 	$L__BB1_61;
	ld.param.u64 	%rd71, [batch_nll_only_param_10];
	mov.b32 	%r140, 1127219200;
	mov.b32 	%r141, -2147483648;
	mov.b64 	%fd15, {%r141, %r140};
	cvta.to.global.u64 	%rd13, %rd71;
	mov.u32 	%r143, shared;
	mov.u32 	%r189, %r2;
$L__BB1_26:
	mul.wide.u32 	%rd64, %r189, 24;
	add.s64 	%rd65, %rd13, %rd64;
	ld.global.nc.u16 	%rs4, [%rd65];
	ld.global.nc.f64 	%fd222, [%rd65+8];
	ld.global.nc.f64 	%fd63, [%rd65+16];
	mul.wide.u16 	%r142, %rs4, 8;
	add.s32 	%r144, %r143, %r142;
	ld.shared.f64 	%fd223, [%r144];
	mul.f64 	%fd224, %fd222, %fd223;
	setp.lt.f64 	%p39, %fd224, 0d3DDB7CDFD9D7BDBB;
	selp.f64 	%fd333, 0d3DDB7CDFD9D7BDBB, %fd224, %p39;
	setp.leu.f64 	%p40, %fd63, 0d0000000000000000;
	@%p40 bra 	$L__BB1_83;
	{
	.reg .b32 %temp; 
	mov.b64 	{%temp, %r190}, %fd333;
	}
	{
	.reg .b32 %temp; 
	mov.b64 	{%r191, %temp}, %fd333;
	}
	setp.gt.s32 	%p41, %r190, 1048575;
	mov.b32 	%r192, -1023;
	mov.f64 	%fd326, %fd333;
	@%p41 bra 	$L__BB1_29;
	mul.f64 	%fd326, %fd333, 0d4350000000000000;
	{
	.reg .b32 %temp; 
	mov.b64 	{%temp, %r190}, %fd326;
	}
	{
	.reg .b32 %temp; 
	mov.b64 	{%r191, %temp}, %fd326;
	}
	mov.b32 	%r192, -1077;
$L__BB1_29:
	add.s32 	%r147, %r190, -1;
	setp.gt.u32 	%p42, %r147, 2146435070;
	@%p42 bra 	$L__BB1_71;
	shr.u32 	%r150, %r190, 20;
	add.s32 	%r193, %r192, %r150;
	and.b32  	%r151, %r190, 1048575;
	or.b32  	%r152, %r151, 1072693248;
	mov.b64 	%fd327, {%r191, %r152};
	setp.lt.u32 	%p44, %r152, 1073127583;
	@%p44 bra 	$L__BB1_32;
	{
	.reg .b32 %temp; 
	mov.b64 	{%r153, %temp}, %fd327;
	}
	{
	.reg .b32 %temp; 
	mov.b64 	{%temp, %r154}, %fd327;
	}
	add.s32 	%r155, %r154, -1048576;
	mov.b64 	%fd327, {%r153, %r155};
	add.s32 	%r193, %r193, 1;
$L__BB1_32:
	add.f64 	%fd226, %fd327, 0dBFF0000000000000;
	add.f64 	%fd227, %fd327, 0d3FF0000000000000;
	rcp.approx.ftz.f64 	%fd228, %fd227;
	neg.f64 	%fd229, %fd227;
	fma.rn.f64 	%fd230, %fd229, %fd228, 0d3FF0000000000000;
	fma.rn.f64 	%fd231, %fd230, %fd230, %fd230;
	fma.rn.f64 	%fd232, %fd231, %fd228, %fd228;
	mul.f64 	%fd233, %fd226, %fd232;
	fma.rn.f64 	%fd234, %fd226, %fd232, %fd233;
	mul.f64 	%fd235, %fd234, %fd234;
	fma.rn.f64 	%fd236, %fd235, 0d3EB1380B3AE80F1E, 0d3ED0EE258B7A8B04;
	fma.rn.f64 	%fd237, %fd236, %fd235, 0d3EF3B2669F02676F;
	fma.rn.f64 	%fd238, %fd237, %fd235, 0d3F1745CBA9AB0956;
	fma.rn.f64 	%fd239, %fd238, %fd235, 0d3F3C71C72D1B5154;
	fma.rn.f64 	%fd240, %fd239, %fd235, 0d3F624924923BE72D;
	fma.rn.f64 	%fd241, %fd240, %fd235, 0d3F8999999999A3C4;
	fma.rn.f64 	%fd242, %fd241, %fd235, 0d3FB5555555555554;
	sub.f64 	%fd243, %fd226, %fd234;
	add.f64 	%fd244, %fd243, %fd243;
	neg.f64 	%fd245, %fd234;
	fma.rn.f64 	%fd246, %fd245, %fd226, %fd244;
	mul.f64 	%fd247, %fd232, %fd246;
	mul.f64 	%fd248, %fd235, %fd242;
	fma.rn.f64 	%fd249, %fd248, %fd234, %fd247;
	xor.b32  	%r156, %r193, -2147483648;
	mov.b32 	%r157, 1127219200;
	mov.b64 	%fd250, {%r156, %r157};
	sub.f64 	%fd251, %fd250, %fd15;
	fma.rn.f64 	%fd252, %fd251, 0d3FE62E42FEFA39EF, %fd234;
	fma.rn.f64 	%fd253, %fd251, 0dBFE62E42FEFA39EF, %fd252;
	sub.f64 	%fd254, %fd253, %fd234;
	sub.f64 	%fd255, %fd249, %fd254;
	fma.rn.f64 	%fd256, %fd251, 0d3C7ABC9E3B39803F, %fd255;
	add.f64 	%fd328, %fd252, %fd256;
	bra.uni 	$L__BB1_72;
$L__BB1_33:
	setp.eq.s16 	%p10, %rs1, 4;
	@%p10 bra 	$L__BB1_44;
	setp.eq.s16 	%p11, %rs1, 5;
	@%p11 bra 	$L__BB1_37;
	setp.ne.s16 	%p12, %rs1, 6;
	@%p12 bra 	$L__BB1_50;
$L__BB1_36:
	shl.b32 	%r112, %r25, 3;
	mov.u32 	%r113, shared;
	add.s32 	%r114, %r113, %r112;
	ld.shared.f64 	%fd146, [%r114];
	mul.f64 	%fd317, %fd317, %fd146;
	bra.uni 	$L__BB1_50;
$L__BB1_37:
	cvt.u32.u64 	%r106, %rd17;
	add.s32 	%r107, %r106, %r20;
	mul.wide.u32 	%rd50, %r107, 4;
	add.s64 	%rd51, %rd12, %rd50;
	ld.global.nc.u32 	%r108, [%rd51];
	shl.b32 	%r109, %r108, 3;
	mov.u32 	%r110, shared;
	add.s32 	%r111, %r110, %r109;
	ld.shared.f64 	%fd145, [%r111];
	mul.f64 	%fd317, %fd317, %fd145;
	bra.uni 	$L__BB1_50;
$L__BB1_38:
	ld.global.nc.f64 	%fd313, [%rd18+56];
$L__BB1_39:
	mul.f64 	%fd27, %fd23, %fd313;
	fma.rn.f64 	%fd110, %fd27, 0d3FF71547652B82FE, 0d4338000000000000;
	{
	.reg .b32 %temp; 
	mov.b64 	{%r26, %temp}, %fd110;
	}
	mov.f64 	%fd111, 0dC338000000000000;
	add.rn.f64 	%fd112, %fd110, %fd111;
	fma.rn.f64 	%fd113, %fd112, 0dBFE62E42FEFA39EF, %fd27;
	fma.rn.f64 	%fd114, %fd112, 0dBC7ABC9E3B39803F, %fd113;
	fma.rn.f64 	%fd115, %fd114, 0d3E5ADE1569CE2BDF, 0d3E928AF3FCA213EA;
	fma.rn.f64 	%fd116, %fd115, %fd114, 0d3EC71DEE62401315;
	fma.rn.f64 	%fd117, %fd116, %fd114, 0d3EFA01997C89EB71;
	fma.rn.f64 	%fd118, %fd117, %fd114, 0d3F2A01A014761F65;
	fma.rn.f64 	%fd119, %fd118, %fd114, 0d3F56C16C1852B7AF;
	fma.rn.f64 	%fd120, %fd119, %fd114, 0d3F81111111122322;
	fma.rn.f64 	%fd121, %fd120, %fd114, 0d3FA55555555502A1;
	fma.rn.f64 	%fd122, %fd121, %fd114, 0d3FC5555555555511;
	fma.rn.f64 	%fd123, %fd122, %fd114, 0d3FE000000000000B;
	fma.rn.f64 	%fd124, %fd123, %fd114, 0d3FF0000000000000;
	fma.rn.f64 	%fd125, %fd124, %fd114, 0d3FF0000000000000;
	{
	.reg .b32 %temp; 
	mov.b64 	{%r27, %temp}, %fd125;
	}
	{
	.reg .b32 %temp; 
	mov.b64 	{%temp, %r28}, %fd125;
	}
	shl.b32 	%r94, %r26, 20;
	add.s32 	%r95, %r94, %r28;
	mov.b64 	%fd314, {%r27, %r95};
	{
	.reg .b32 %temp; 
	mov.b64 	{%temp, %r96}, %fd27;
	}
	mov.b32 	%f2, %r96;
	abs.f32 	%f1, %f2;
	setp.lt.f32 	%p20, %f1, 0f4086232B;
	@%p20 bra 	$L__BB1_43;
	setp.lt.f64 	%p21, %fd27, 0d0000000000000000;
	add.f64 	%fd126, %fd27, 0d7FF0000000000000;
	selp.f64 	%fd314, 0d0000000000000000, %fd126, %p21;
	setp.geu.f32 	%p22, %f1, 0f40874800;
	@%p22 bra 	$L__BB1_43;
	shr.u32 	%r97, %r26, 31;
	add.s32 	%r98, %r26, %r97;
	shr.s32 	%r99, %r98, 1;
	shl.b32 	%r100, %r99, 20;
	add.s32 	%r101, %r28, %r100;
	mov.b64 	%fd127, {%r27, %r101};
	sub.s32 	%r102, %r26, %r99;
	shl.b32 	%r103, %r102, 20;
	add.s32 	%r104, %r103, 1072693248;
	mov.b32 	%r105, 0;
	mov.b64 	%fd128, {%r105, %r104};
	mul.f64 	%fd314, %fd128, %fd127;
	bra.uni 	$L__BB1_43;
$L__BB1_42:
	mul.f64 	%fd129, %fd22, %fd22;
	mul.f64 	%fd130, %fd22, %fd129;
	mul.f64 	%fd131, %fd22, %fd130;
	mul.f64 	%fd132, %fd22, %fd131;
	mul.f64 	%fd133, %fd22, %fd132;
	ld.global.nc.f64 	%fd134, [%rd18];
	fma.rn.f64 	%fd135, %fd22, %fd134, 0d3FF0000000000000;
	ld.global.nc.f64 	%fd136, [%rd18+8];
	fma.rn.f64 	%fd137, %fd129, %fd136, %fd135;
	ld.global.nc.f64 	%fd138, [%rd18+16];
	fma.rn.f64 	%fd139, %fd130, %fd138, %fd137;
	ld.global.nc.f64 	%fd140, [%rd18+24];
	fma.rn.f64 	%fd141, %fd131, %fd140, %fd139;
	ld.global.nc.f64 	%fd142, [%rd18+32];
	fma.rn.f64 	%fd143, %fd132, %fd142, %fd141;
	ld.global.nc.f64 	%fd144, [%rd18+40];
	fma.rn.f64 	%fd314, %fd133, %fd144, %fd143;
$L__BB1_43:
	mul.f64 	%fd317, %fd317, %fd314;
	bra.uni 	$L__BB1_50;
$L__BB1_44:
	shl.b32 	%r87, %r25, 3;
	mov.u32 	%r88, shared;
	add.s32 	%r89, %r88, %r87;
	ld.shared.f64 	%fd34, [%r89];
	shl.b32 	%r90, %r20, 1;
	cvt.u64.u32 	%rd45, %r90;
	add.s64 	%rd46, %rd17, %rd45;
	shl.b64 	%rd47, %rd46, 3;
	add.s64 	%rd48, %rd1, %rd47;
	ld.global.nc.f64 	%fd35, [%rd48];
	ld.global.nc.f64 	%fd36, [%rd48+8];
	setp.leu.f64 	%p16, %fd34, 0d3FF0000000000000;
	@%p16 bra 	$L__BB1_46;
	mul.f64 	%fd315, %fd34, %fd35;
	bra.uni 	$L__BB1_49;
$L__BB1_46:
	setp.geu.f64 	%p17, %fd34, 0dBFF0000000000000;
	@%p17 bra 	$L__BB1_48;
	mul.f64 	%fd315, %fd34, %fd36;
	bra.uni 	$L__BB1_49;
$L__BB1_48:
	add.f64 	%fd101, %fd35, %fd36;
	mul.f64 	%fd102, %fd101, 0d3FE0000000000000;
	sub.f64 	%fd103, %fd35, %fd36;
	mul.f64 	%fd104, %fd103, 0d3FB0000000000000;
	mul.f64 	%fd105, %fd34, %fd34;
	fma.rn.f64 	%fd106, %fd105, 0d4008000000000000, 0dC024000000000000;
	fma.rn.f64 	%fd107, %fd105, %fd106, 0d402E000000000000;
	mul.f64 	%fd108, %fd105, %fd107;
	mul.f64 	%fd109, %fd104, %fd108;
	fma.rn.f64 	%fd315, %fd34, %fd102, %fd109;
$L__BB1_49:
	add.f64 	%fd316, %fd316, %fd315;
$L__BB1_50:
	add.s32 	%r184, %r184, 1;
	setp.ne.s32 	%p23, %r184, 0;
	add.s64 	%rd74, %rd74, 16;
	@%p23 bra 	$L__BB1_10;
$L__BB1_51:
	add.f64 	%fd147, %fd17, %fd316;
	fma.rn.f64 	%fd320, %fd147, %fd317, %fd320;
$L__BB1_52:
	add.s32 	%r183, %r183, 1;
	setp.ne.s32 	%p24, %r183, %r72;
	@%p24 bra 	$L__BB1_7;
	setp.lt.f64 	%p25, %fd320, 0d3DDB7CDFD9D7BDBB;
	selp.f64 	%fd48, 0d3DDB7CDFD9D7BDBB, %fd320, %p25;
	cvt.u64.u32 	%rd52, %r182;
	add.s64 	%rd53, %rd7, %rd52;
	shl.b64 	%rd54, %rd53, 3;
	add.s64 	%rd55, %rd4, %rd54;
	ld.global.nc.f64 	%fd49, [%rd55];
	add.s64 	%rd56, %rd3, %rd54;
	ld.global.nc.f64 	%fd50, [%rd56];
	add.s64 	%rd57, %rd2, %rd54;
	ld.global.nc.f64 	%fd51, [%rd57];
	{
	.reg .b32 %temp; 
	mov.b64 	{%temp, %r185}, %fd48;
	}
	{
	.reg .b32 %temp; 
	mov.b64 	{%r186, %temp}, %fd48;
	}
	setp.gt.s32 	%p26, %r185, 1048575;
	mov.b32 	%r187, -1023;
	mov.f64 	%fd321, %fd48;
	@%p26 bra 	$L__BB1_55;
	mul.f64 	%fd321, %fd48, 0d4350000000000000;
	{
	.reg .b32 %temp; 
	mov.b64 	{%temp, %r185}, %fd321;
	}
	{
	.reg .b32 %temp; 
	mov.b64 	{%r186, %temp}, %fd321;
	}
	mov.b32 	%r187, -1077;
$L__BB1_55:
	add.s32 	%r117, %r185, -1;
	setp.gt.u32 	%p27, %r117, 2146435070;
	@%p27 bra 	$L__BB1_59;
	shr.u32 	%r120, %r185, 20;
	add.s32 	%r188, %r187, %r120;
	and.b32  	%r121, %r185, 1048575;
	or.b32  	%r122, %r121, 1072693248;
	mov.b64 	%fd322, {%r186, %r122};
	setp.lt.u32 	%p29, %r122, 1073127583;
	@%p29 bra 	$L__BB1_58;
	{
	.reg .b32 %temp; 
	mov.b64 	{%r123, %temp}, %fd322;
	}
	{
	.reg .b32 %temp; 
	mov.b64 	{%temp, %r124}, %fd322;
	}
	add.s32 	%r125, %r124, -1048576;
	mov.b64 	%fd322, {%r123, %r125};
	add.s32 	%r188, %r188, 1;
$L__BB1_58:
	add.f64 	%fd149, %fd322, 0dBFF0000000000000;
	add.f64 	%fd150, %fd322, 0d3FF0000000000000;
	rcp.approx.ftz.f64 	%fd151, %fd150;
	neg.f64 	%fd152, %fd150;
	fma.rn.f64 	%fd153, %fd152, %fd151, 0d3FF0000000000000;
	fma.rn.f64 	%fd154, %fd153, %fd153, %fd153;
	fma.rn.f64 	%fd155, %fd154, %fd151, %fd151;
	mul.f64 	%fd156, %fd149, %fd155;
	fma.rn.f64 	%fd157, %fd149, %fd155, %fd156;
	mul.f64 	%fd158, %fd157, %fd157;
	fma.rn.f64 	%fd159, %fd158, 0d3EB1380B3AE80F1E, 0d3ED0EE258B7A8B04;
	fma.rn.f64 	%fd160, %fd159, %fd158, 0d3EF3B2669F02676F;
	fma.rn.f64 	%fd161, %fd160, %fd158, 0d3F1745CBA9AB0956;
	fma.rn.f64 	%fd162, %fd161, %fd158, 0d3F3C71C72D1B5154;
	fma.rn.f64 	%fd163, %fd162, %fd158, 0d3F624924923BE72D;
	fma.rn.f64 	%fd164, %fd163, %fd158, 0d3F8999999999A3C4;
	fma.rn.f64 	%fd165, %fd164, %fd158, 0d3FB5555555555554;
	sub.f64 	%fd166, %fd149, %fd157;
	add.f64 	%fd167, %fd166, %fd166;
	neg.f64 	%fd168, %fd157;
	fma.rn.f64 	%fd169, %fd168, %fd149, %fd167;
	mul.f64 	%fd170, %fd155, %fd169;
	mul.f64 	%fd171, %fd158, %fd165;
	fma.rn.f64 	%fd172, %fd171, %fd157, %fd170;
	xor.b32  	%r126, %r188, -2147483648;
	mov.b32 	%r127, 1127219200;
	mov.b64 	%fd173, {%r126, %r127};
	sub.f64 	%fd174, %fd173, %fd1;
	fma.rn.f64 	%fd175, %fd174, 0d3FE62E42FEFA39EF, %fd157;
	fma.rn.f64 	%fd176, %fd174, 0dBFE62E42FEFA39EF, %fd175;
	sub.f64 	%fd177, %fd176, %fd157;
	sub.f64 	%fd178, %fd172, %fd177;
	fma.rn.f64 	%fd179, %fd174, 0d3C7ABC9E3B39803F, %fd178;
	add.f64 	%fd323, %fd175, %fd179;
	bra.uni 	$L__BB1_60;
$L__BB1_59:
	fma.rn.f64 	%fd148, %fd321, 0d7FF0000000000000, 0d7FF0000000000000;
	{
	.reg .b32 %temp; 
	mov.b64 	{%temp, %r118}, %fd321;
	}
	and.b32  	%r119, %r118, 2147483647;
	setp.eq.s32 	%p28, %r119, 0;
	selp.f64 	%fd323, 0dFFF0000000000000, %fd148, %p28;
$L__BB1_60:
	mul.f64 	%fd180, %fd49, %fd323;
	sub.f64 	%fd181, %fd51, %fd180;
	fma.rn.f64 	%fd182, %fd50, %fd181, %fd48;
	add.f64 	%fd309, %fd309, %fd182;
	add.s32 	%r182, %r182, %r199;
	setp.lt.u32 	%p30, %r182, %r71;
	@%p30 bra 	$L__BB1_6;
	bra.uni 	$L__BB1_24;
$L__BB1_61:
	setp.ge.u32 	%p52, %r2, %r74;
	@%p52 bra 	$L__BB1_64;
	ld.param.u64 	%rd72, [batch_nll_only_param_11];
	cvta.to.global.u64 	%rd20, %rd72;
	mov.u32 	%r172, shared;
	mov.u32 	%r198, %r2;
$L__BB1_63:
	mul.wide.u32 	%rd66, %r198, 24;
	add.s64 	%rd67, %rd20, %rd66;
	ld.global.nc.u16 	%rs5, [%rd67];
	ld.global.nc.f64 	%fd293, [%rd67+8];
	ld.global.nc.f64 	%fd294, [%rd67+16];
	mul.wide.u16 	%r171, %rs5, 8;
	add.s32 	%r173, %r172, %r171;
	ld.shared.f64 	%fd295, [%r173];
	sub.f64 	%fd296, %fd295, %fd293;
	mul.f64 	%fd297, %fd294, %fd296;
	mul.f64 	%fd298, %fd297, 0d3FE0000000000000;
	fma.rn.f64 	%fd309, %fd297, %fd298, %fd309;
	add.s32 	%r198, %r198, %r199;
	setp.lt.u32 	%p53, %r198, %r74;
	@%p53 bra 	$L__BB1_63;
$L__BB1_64:
	shl.b32 	%r174, %r70, 3;
	mov.u32 	%r175, shared;
	add.s32 	%r66, %r175, %r174;
	shl.b32 	%r176, %r2, 3;
	add.s32 	%r67, %r66, %r176;
	st.shared.f64 	[%r67], %fd309;
	bar.sync 	0;
	setp.lt.u32 	%p54, %r199, 2;
	@%p54 bra 	$L__BB1_68;
$L__BB1_65:
	shr.u32 	%r69, %r199, 1;
	setp.ge.u32 	%p55, %r2, %r69;
	@%p55 bra 	$L__BB1_67;
	shl.b32 	%r177, %r69, 3;
	add.s32 	%r178, %r67, %r177;
	ld.shared.f64 	%fd299, [%r178];
	ld.shared.f64 	%fd300, [%r67];
	add.f64 	%fd301, %fd299, %fd300;
	st.shared.f64 	[%r67], %fd301;
$L__BB1_67:
	bar.sync 	0;
	setp.gt.u32 	%p56, %r199, 3;
	mov.u32 	%r199, %r69;
	@%p56 bra 	$L__BB1_65;
$L__BB1_68:
	setp.ne.s32 	%p57, %r2, 0;
	@%p57 bra 	$L__BB1_70;
	ld.param.f64 	%fd304, [batch_nll_only_param_18];
	ld.param.u64 	%rd73, [batch_nll_only_param_12];
	ld.shared.f64 	%fd302, [%r66];
	add.f64 	%fd303, %fd304, %fd302;
	cvta.to.global.u64 	%rd68, %rd73;
	mul.wide.u32 	%rd69, %r1, 8;
	add.s64 	%rd70, %rd68, %rd69;
	st.global.f64 	[%rd70], %fd303;
$L__BB1_70:
	ret;
$L__BB1_71:
	fma.rn.f64 	%fd225, %fd326, 0d7FF0000000000000, 0d7FF0000000000000;
	{
	.reg .b32 %temp; 
	mov.b64 	{%temp, %r148}, %fd326;
	}
	and.b32  	%r149, %r148, 2147483647;
	setp.eq.s32 	%p43, %r149, 0;
	selp.f64 	%fd328, 0dFFF0000000000000, %fd225, %p43;
$L__BB1_72:
	mul.f64 	%fd257, %fd63, %fd328;
	sub.f64 	%fd73, %fd333, %fd257;
	add.f64 	%fd329, %fd63, 0d3FF0000000000000;
	{ // callseq 1, 0
	.param .b64 param0;
	st.param.f64 	[param0], %fd329;
	.param .b64 retval0;
	call.uni (retval0), 
	__internal_lgamma_pos, 
	(
	param0
	);
	ld.param.f64 	%fd332, [retval0];
	} // callseq 1
	{
	.reg .b32 %temp; 
	mov.b64 	{%temp, %r194}, %fd329;
	}
	setp.gt.s32 	%p45, %r194, -1;
	@%p45 bra 	$L__BB1_82;
	cvt.rzi.f64.f64 	%fd260, %fd329;
	setp.eq.f64 	%p46, %fd329, %fd260;
	mov.f64 	%fd332, 0d7FF0000000000000;
	@%p46 bra 	$L__BB1_82;
	{
	.reg .b32 %temp; 
	mov.b64 	{%r195, %temp}, %fd329;
	}
	setp.gt.s32 	%p47, %r194, 1048575;
	mov.b32 	%r196, -1023;
	@%p47 bra 	$L__BB1_76;
	mul.f64 	%fd329, %fd329, 0d4350000000000000;
	{
	.reg .b32 %temp; 
	mov.b64 	{%temp, %r194}, %fd329;
	}
	{
	.reg .b32 %temp; 
	mov.b64 	{%r195, %temp}, %fd329;
	}
	mov.b32 	%r196, -1077;
$L__BB1_76:
	add.s32 	%r160, %r194, -1;
	setp.gt.u32 	%p48, %r160, 2146435070;
	@%p48 bra 	$L__BB1_80;
	shr.u32 	%r163, %r194, 20;
	add.s32 	%r197, %r196, %r163;
	and.b32  	%r164, %r194, 1048575;
	or.b32  	%r165, %r164, 1072693248;
	mov.b64 	%fd330, {%r195, %r165};
	setp.lt.u32 	%p50, %r165, 1073127583;
	@%p50 bra 	$L__BB1_79;
	{
	.reg .b32 %temp; 
	mov.b64 	{%r166, %temp}, %fd330;
	}
	{
	.reg .b32 %temp; 
	mov.b64 	{%temp, %r167}, %fd330;
	}
	add.s32 	%r168, %r167, -1048576;
	mov.b64 	%fd330, {%r166, %r168};
	add.s32 	%r197, %r197, 1;
$L__BB1_79:
	add.f64 	%fd262, %fd330, 0dBFF0000000000000;
	add.f64 	%fd263, %fd330, 0d3FF0000000000000;
	rcp.approx.ftz.f64 	%fd264, %fd263;
	neg.f64 	%fd265, %fd263;
	fma.rn.f64 	%fd266, %fd265, %fd264, 0d3FF0000000000000;
	fma.rn.f64 	%fd267, %fd266, %fd266, %fd266;
	fma.rn.f64 	%fd268, %fd267, %fd264, %fd264;
	mul.f64 	%fd269, %fd262, %fd268;
	fma.rn.f64 	%fd270, %fd262, %fd268, %fd269;
	mul.f64 	%fd271, %fd270, %fd270;
	fma.rn.f64 	%fd272, %fd271, 0d3EB1380B3AE80F1E, 0d3ED0EE258B7A8B04;
	fma.rn.f64 	%fd273, %fd272, %fd271, 0d3EF3B2669F02676F;
	fma.rn.f64 	%fd274, %fd273, %fd271, 0d3F1745CBA9AB0956;
	fma.rn.f64 	%fd275, %fd274, %fd271, 0d3F3C71C72D1B5154;
	fma.rn.f64 	%fd276, %fd275, %fd271, 0d3F624924923BE72D;
	fma.rn.f64 	%fd277, %fd276, %fd271, 0d3F8999999999A3C4;
	fma.rn.f64 	%fd278, %fd277, %fd271, 0d3FB5555555555554;
	sub.f64 	%fd279, %fd262, %fd270;
	add.f64 	%fd280, %fd279, %fd279;
	neg.f64 	%fd281, %fd270;
	fma.rn.f64 	%fd282, %fd281, %fd262, %fd280;
	mul.f64 	%fd283, %fd268, %fd282;
	mul.f64 	%fd284, %fd271, %fd278;
	fma.rn.f64 	%fd285, %fd284, %fd270, %fd283;
	xor.b32  	%r169, %r197, -2147483648;
	mov.b32 	%r170, 1127219200;
	mov.b64 	%fd286, {%r169, %r170};
	sub.f64 	%fd287, %fd286, %fd15;
	fma.rn.f64 	%fd288, %fd287, 0d3FE62E42FEFA39EF, %fd270;
	fma.rn.f64 	%fd289, %fd287, 0dBFE62E42FEFA39EF, %fd288;
	sub.f64 	%fd290, %fd289, %fd270;
	sub.f64 	%fd291, %fd285, %fd290;
	fma.rn.f64 	%fd292, %fd287, 0d3C7ABC9E3B39803F, %fd291;
	add.f64 	%fd331, %fd288, %fd292;
	bra.uni 	$L__BB1_81;
$L__BB1_80:
	fma.rn.f64 	%fd261, %fd329, 0d7FF0000000000000, 0d7FF0000000000000;
	{
	.reg .b32 %temp; 
	mov.b64 	{%temp, %r161}, %fd329;
	}
	and.b32  	%r162, %r161, 2147483647;
	setp.eq.s32 	%p49, %r162, 0;
	selp.f64 	%fd331, 0dFFF0000000000000, %fd261, %p49;
$L__BB1_81:
	neg.f64 	%fd332, %fd331;
$L__BB1_82:
	add.f64 	%fd333, %fd73, %fd332;
$L__BB1_83:
	add.f64 	%fd309, %fd309, %fd333;
	add.s32 	%r189, %r189, %r199;
	setp.lt.u32 	%p51, %r189, %r73;
	@%p51 bra 	$L__BB1_26;
	bra.uni 	$L__BB1_61;

}
.func  (.param .b64 func_retval0) __internal_lgamma_pos(
	.param .b64 __internal_lgamma_pos_param_0
)
{
	.reg .pred 	%p<12>;
	.reg .b32 	%r<47>;
	.reg .b64 	%fd<184>;

	ld.param.f64 	%fd22, [__internal_lgamma_pos_param_0];
	{
	.reg .b32 %temp; 
	mov.b64 	{%temp, %r1}, %fd22;
	}
	setp.lt.s32 	%p1, %r1, 1074266112;
	@%p1 bra 	$L__BB2_9;
	setp.lt.u32 	%p8, %r1, 1075838976;
	@%p8 bra 	$L__BB2_8;
	setp.gt.u32 	%p9, %r1, 2146435071;
	@%p9 bra 	$L__BB2_6;
	{
	.reg .b32 %temp; 
	mov.b64 	{%r30, %temp}, %fd22;
	}
	shr.u32 	%r2, %r1, 20;
	add.s32 	%r42, %r2, -1023;
	and.b32  	%r31, %r1, 1048575;
	or.b32  	%r32, %r31, 1072693248;
	mov.b64 	%fd178, {%r30, %r32};
	setp.lt.u32 	%p10, %r32, 1073127583;
	@%p10 bra 	$L__BB2_5;
	{
	.reg .b32 %temp; 
	mov.b64 	{%r33, %temp}, %fd178;
	}
	{
	.reg .b32 %temp; 
	mov.b64 	{%temp, %r34}, %fd178;
	}
	add.s32 	%r35, %r34, -1048576;
	mov.b64 	%fd178, {%r33, %r35};
	add.s32 	%r42, %r2, -1022;
$L__BB2_5:
	add.f64 	%fd129, %fd178, 0dBFF0000000000000;
	add.f64 	%fd130, %fd178, 0d3FF0000000000000;
	rcp.approx.ftz.f64 	%fd131, %fd130;
	neg.f64 	%fd132, %fd130;
	fma.rn.f64 	%fd133, %fd132, %fd131, 0d3FF0000000000000;
	fma.rn.f64 	%fd134, %fd133, %fd133, %fd133;
	fma.rn.f64 	%fd135, %fd134, %fd131, %fd131;
	mul.f64 	%fd136, %fd129, %fd135;
	fma.rn.f64 	%fd137, %fd129, %fd135, %fd136;
	mul.f64 	%fd138, %fd137, %fd137;
	fma.rn.f64 	%fd139, %fd138, 0d3EB1380B3AE80F1E, 0d3ED0EE258B7A8B04;
	fma.rn.f64 	%fd140, %fd139, %fd138, 0d3EF3B2669F02676F;
	fma.rn.f64 	%fd141, %fd140, %fd138, 0d3F1745CBA9AB0956;
	fma.rn.f64 	%fd142, %fd141, %fd138, 0d3F3C71C72D1B5154;
	fma.rn.f64 	%fd143, %fd142, %fd138, 0d3F624924923BE72D;
	fma.rn.f64 	%fd144, %fd143, %fd138, 0d3F8999999999A3C4;
	fma.rn.f64 	%fd145, %fd144, %fd138, 0d3FB5555555555554;
	sub.f64 	%fd146, %fd129, %fd137;
	add.f64 	%fd147, %fd146, %fd146;
	neg.f64 	%fd148, %fd137;
	fma.rn.f64 	%fd149, %fd148, %fd129, %fd147;
	mul.f64 	%fd150, %fd135, %fd149;
	mul.f64 	%fd151, %fd138, %fd145;
	fma.rn.f64 	%fd152, %fd151, %fd137, %fd150;
	xor.b32  	%r36, %r42, -2147483648;
	mov.b32 	%r37, 1127219200;
	mov.b64 	%fd153, {%r36, %r37};
	mov.b32 	%r38, -2147483648;
	mov.b64 	%fd154, {%r38, %r37};
	sub.f64 	%fd155, %fd153, %fd154;
	fma.rn.f64 	%fd156, %fd155, 0d3FE62E42FEFA39EF, %fd137;
	fma.rn.f64 	%fd157, %fd155, 0dBFE62E42FEFA39EF, %fd156;
	sub.f64 	%fd158, %fd157, %fd137;
	sub.f64 	%fd159, %fd152, %fd158;
	fma.rn.f64 	%fd160, %fd155, 0d3C7ABC9E3B39803F, %fd159;
	add.f64 	%fd179, %fd156, %fd160;
	bra.uni 	$L__BB2_7;
$L__BB2_6:
	fma.rn.f64 	%fd179, %fd22, 0d7FF0000000000000, 0d7FF0000000000000;
$L__BB2_7:
	rcp.approx.ftz.f64 	%fd161, %fd22;
	neg.f64 	%fd162, %fd22;
	fma.rn.f64 	%fd163, %fd162, %fd161, 0d3FF0000000000000;
	fma.rn.f64 	%fd164, %fd163, %fd163, %fd163;
	fma.rn.f64 	%fd165, %fd164, %fd161, %fd161;
	mul.f64 	%fd166, %fd165, %fd165;
	{
	.reg .b32 %temp; 
	mov.b64 	{%r39, %temp}, %fd179;
	}
	{
	.reg .b32 %temp; 
	mov.b64 	{%temp, %r40}, %fd179;
	}
	add.s32 	%r41, %r40, -1048576;
	mov.b64 	%fd167, {%r39, %r41};
	add.f64 	%fd168, %fd22, 0dBFE0000000000000;
	fma.rn.f64 	%fd169, %fd166, 0dBF5AC321034783F9, 0d3F4B68B992738FBF;
	fma.rn.f64 	%fd170, %fd169, %fd166, 0dBF4380D01E4F7B8C;
	fma.rn.f64 	%fd171, %fd170, %fd166, 0d3F4A019FA29F7264;
	fma.rn.f64 	%fd172, %fd171, %fd166, 0dBF66C16C16B2ACEC;
	fma.rn.f64 	%fd173, %fd172, %fd166, 0d3FB5555555555545;
	fma.rn.f64 	%fd174, %fd173, %fd165, 0d3FED67F1C864BEAE;
	fma.rn.f64 	%fd175, %fd167, %fd168, %fd174;
	fma.rn.f64 	%fd176, %fd167, %fd168, %fd162;
	add.f64 	%fd177, %fd176, %fd175;
	setp.eq.f64 	%p11, %fd22, 0d7FF0000000000000;
	selp.f64 	%fd183, 0d7FF0000000000000, %fd177, %p11;
	bra.uni 	$L__BB2_21;
$L__BB2_8:
	add.f64 	%fd113, %fd22, 0dC008000000000000;
	fma.rn.f64 	%fd114, %fd113, 0dC0AF7040BB18FB05, 0dC1122B7730207EF3;
	fma.rn.f64 	%fd115, %fd114, %fd113, 0dC1585A0DB81DE7D0;
	fma.rn.f64 	%fd116, %fd115, %fd113, 0dC18A992B8BA94677;
	fma.rn.f64 	%fd117, %fd116, %fd113, 0dC1AAC5CB6957CC20;
	fma.rn.f64 	%fd118, %fd117, %fd113, 0dC1BC0E2B308774BE;
	fma.rn.f64 	%fd119, %fd118, %fd113, 0dC1C6BA13DCAE7F67;
	fma.rn.f64 	%fd120, %fd119, %fd113, 0dC1CCF33B9C3D120C;
	add.f64 	%fd121, %fd113, 0dC08FF62E0BE189FE;
	fma.rn.f64 	%fd122, %fd121, %fd113, 0dC10074FACE10C93F;
	fma.rn.f64 	%fd123, %fd122, %fd113, 0dC151B662F8D75791;
	fma.rn.f64 	%fd124, %fd123, %fd113, 0dC18EE64AB4D207F7;
	fma.rn.f64 	%fd125, %fd124, %fd113, 0dC1B9051687C9951A;
	fma.rn.f64 	%fd126, %fd125, %fd113, 0dC1D2B866BF0B853D;
	fma.rn.f64 	%fd127, %fd126, %fd113, 0dC1D4E2130E9DC133;
	div.rn.f64 	%fd128, %fd120, %fd127;
	add.f64 	%fd183, %fd113, %fd128;
	bra.uni 	$L__BB2_21;
$L__BB2_9:
	setp.lt.s32 	%p2, %r1, 1073217536;
	@%p2 bra 	$L__BB2_11;
	add.f64 	%fd93, %fd22, 0dC000000000000000;
	fma.rn.f64 	%fd94, %fd93, 0d3E452636124338B3, 0dBE71FA71D78C0EE2;
	fma.rn.f64 	%fd95, %fd94, %fd93, 0d3E8D111F31E61306;
	fma.rn.f64 	%fd96, %fd95, %fd93, 0dBEA0502BBE1B2706;
	fma.rn.f64 	%fd97, %fd96, %fd93, 0d3EB06850B2970292;
	fma.rn.f64 	%fd98, %fd97, %fd93, 0dBEC108474875033D;
	fma.rn.f64 	%fd99, %fd98, %fd93, 0d3ED24ACCC62909DC;
	fma.rn.f64 	%fd100, %fd99, %fd93, 0dBEE3CB25209E63BE;
	fma.rn.f64 	%fd101, %fd100, %fd93, 0d3EF581CBBC8CDC7B;
	fma.rn.f64 	%fd102, %fd101, %fd93, 0dBF078E04B85C7597;
	fma.rn.f64 	%fd103, %fd102, %fd93, 0d3F1A12730CF45051;
	fma.rn.f64 	%fd104, %fd103, %fd93, 0dBF2D3FD354062012;
	fma.rn.f64 	%fd105, %fd104, %fd93, 0d3F40B36B0B4DE323;
	fma.rn.f64 	%fd106, %fd105, %fd93, 0dBF538AC5C6D0317A;
	fma.rn.f64 	%fd107, %fd106, %fd93, 0d3F67ADD6EAAB19FC;
	fma.rn.f64 	%fd108, %fd107, %fd93, 0dBF7E404FC20E4D5B;
	fma.rn.f64 	%fd109, %fd108, %fd93, 0d3F951322AC7DA390;
	fma.rn.f64 	%fd110, %fd109, %fd93, 0dBFB13E001A5578A3;
	fma.rn.f64 	%fd111, %fd110, %fd93, 0d3FD4A34CC4A60FA3;
	fma.rn.f64 	%fd112, %fd111, %fd93, 0d3FDB0EE6072093CF;
	mul.f64 	%fd183, %fd93, %fd112;
	bra.uni 	$L__BB2_21;
$L__BB2_11:
	setp.lt.s32 	%p3, %r1, 1072064102;
	@%p3 bra 	$L__BB2_13;
	mov.f64 	%fd70, 0d3FF0000000000000;
	sub.f64 	%fd71, %fd70, %fd22;
	fma.rn.f64 	%fd72, %fd71, 0d3F881F6D2A4C4310, 0d3FA3EB504359EB88;
	fma.rn.f64 	%fd73, %fd72, %fd71, 0d3FAE35D8DEB06317;
	fma.rn.f64 	%fd74, %fd73, %fd71, 0d3FAED469A8B6ECCE;
	fma.rn.f64 	%fd75, %fd74, %fd71, 0d3FACC1B1C357BEFE;
	fma.rn.f64 	%fd76, %fd75, %fd71, 0d3FAD7154DB67F79F;
	fma.rn.f64 	%fd77, %fd76, %fd71, 0d3FAFCC622CF2F7BB;
	fma.rn.f64 	%fd78, %fd77, %fd71, 0d3FB11747A4D1CC43;
	fma.rn.f64 	%fd79, %fd78, %fd71, 0d3FB24CE16A21B8AC;
	fma.rn.f64 	%fd80, %fd79, %fd71, 0d3FB3B1C21A7BCB00;
	fma.rn.f64 	%fd81, %fd80, %fd71, 0d3FB556723452ED57;
	fma.rn.f64 	%fd82, %fd81, %fd71, 0d3FB748C00891544F;
	fma.rn.f64 	%fd83, %fd82, %fd71, 0d3FB9A0207808CF40;
	fma.rn.f64 	%fd84, %fd83, %fd71, 0d3FBC80673B8AE26B;
	fma.rn.f64 	%fd85, %fd84, %fd71, 0d3FC010B364B7E555;
	fma.rn.f64 	%fd86, %fd85, %fd71, 0d3FC2703A1D239658;
	fma.rn.f64 	%fd87, %fd86, %fd71, 0d3FC5B40CB1137E6E;
	fma.rn.f64 	%fd88, %fd87, %fd71, 0d3FCA8B9C17AC4F03;
	fma.rn.f64 	%fd89, %fd88, %fd71, 0d3FD151322AC7CB52;
	fma.rn.f64 	%fd90, %fd89, %fd71, 0d3FD9A4D55BEAB1D4;
	fma.rn.f64 	%fd91, %fd90, %fd71, 0d3FEA51A6625307D6;
	fma.rn.f64 	%fd92, %fd91, %fd71, 0d3FE2788CFC6FB619;
	mul.f64 	%fd183, %fd71, %fd92;
	bra.uni 	$L__BB2_21;
$L__BB2_13:
	fma.rn.f64 	%fd23, %fd22, 0dBE7844988BFE6590, 0d3EA7B77CEB0625E8;
	fma.rn.f64 	%fd24, %fd23, %fd22, 0dBE998C69C8710CC4;
	fma.rn.f64 	%fd25, %fd24, %fd22, 0dBEF6527A5A11CF6E;
	fma.rn.f64 	%fd26, %fd25, %fd22, 0d3F20EC2950B1B5DE;
	fma.rn.f64 	%fd27, %fd26, %fd22, 0dBF2C4D80C24BA278;
	fma.rn.f64 	%fd28, %fd27, %fd22, 0dBF5315B4E8CC0D09;
	fma.rn.f64 	%fd29, %fd28, %fd22, 0d3F7D917F15D50020;
	fma.rn.f64 	%fd30, %fd29, %fd22, 0dBF83B4ABB41CB6FA;
	fma.rn.f64 	%fd31, %fd30, %fd22, 0dBFA59AF1275B7120;
	fma.rn.f64 	%fd32, %fd31, %fd22, 0d3FC5512321A168A0;
	fma.rn.f64 	%fd33, %fd32, %fd22, 0dBFA5815E8FDCE74C;
	fma.rn.f64 	%fd34, %fd33, %fd22, 0dBFE4FCF4026ADD1A;
	fma.rn.f64 	%fd35, %fd34, %fd22, 0d3FE2788CFC6FB5C8;
	mul.f64 	%fd36, %fd22, %fd35;
	fma.rn.f64 	%fd180, %fd36, %fd22, %fd22;
	{
	.reg .b32 %temp; 
	mov.b64 	{%temp, %r43}, %fd180;
	}
	{
	.reg .b32 %temp; 
	mov.b64 	{%r44, %temp}, %fd180;
	}
	setp.gt.s32 	%p4, %r43, 1048575;
	mov.b32 	%r45, -1023;
	@%p4 bra 	$L__BB2_15;
	mul.f64 	%fd180, %fd180, 0d4350000000000000;
	{
	.reg .b32 %temp; 
	mov.b64 	{%temp, %r43}, %fd180;
	}
	{
	.reg .b32 %temp; 
	mov.b64 	{%r44, %temp}, %fd180;
	}
	mov.b32 	%r45, -1077;
$L__BB2_15:
	add.s32 	%r18, %r43, -1;
	setp.gt.u32 	%p5, %r18, 2146435070;
	@%p5 bra 	$L__BB2_19;
	shr.u32 	%r21, %r43, 20;
	add.s32 	%r46, %r45, %r21;
	and.b32  	%r22, %r43, 1048575;
	or.b32  	%r23, %r22, 1072693248;
	mov.b64 	%fd181, {%r44, %r23};
	setp.lt.u32 	%p7, %r23, 1073127583;
	@%p7 bra 	$L__BB2_18;
	{
	.reg .b32 %temp; 
	mov.b64 	{%r24, %temp}, %fd181;
	}
	{
	.reg .b32 %temp; 
	mov.b64 	{%temp, %r25}, %fd181;
	}
	add.s32 	%r26, %r25, -1048576;
	mov.b64 	%fd181, {%r24, %r26};
	add.s32 	%r46, %r46, 1;
$L__BB2_18:
	add.f64 	%fd38, %fd181, 0dBFF0000000000000;
	add.f64 	%fd39, %fd181, 0d3FF0000000000000;
	rcp.approx.ftz.f64 	%fd40, %fd39;
	neg.f64 	%fd41, %fd39;
	fma.rn.f64 	%fd42, %fd41, %fd40, 0d3FF0000000000000;
	fma.rn.f64 	%fd43, %fd42, %fd42, %fd42;
	fma.rn.f64 	%fd44, %fd43, %fd40, %fd40;
	mul.f64 	%fd45, %fd38, %fd44;
	fma.rn.f64 	%fd46, %fd38, %fd44, %fd45;
	mul.f64 	%fd47, %fd46, %fd46;
	fma.rn.f64 	%fd48, %fd47, 0d3EB1380B3AE80F1E, 0d3ED0EE258B7A8B04;
	fma.rn.f64 	%fd49, %fd48, %fd47, 0d3EF3B2669F02676F;
	fma.rn.f64 	%fd50, %fd49, %fd47, 0d3F1745CBA9AB0956;
	fma.rn.f64 	%fd51, %fd50, %fd47, 0d3F3C71C72D1B5154;
	fma.rn.f64 	%fd52, %fd51, %fd47, 0d3F624924923BE72D;
	fma.rn.f64 	%fd53, %fd52, %fd47, 0d3F8999999999A3C4;
	fma.rn.f64 	%fd54, %fd53, %fd47, 0d3FB5555555555554;
	sub.f64 	%fd55, %fd38, %fd46;
	add.f64 	%fd56, %fd55, %fd55;
	neg.f64 	%fd57, %fd46;
	fma.rn.f64 	%fd58, %fd57, %fd38, %fd56;
	mul.f64 	%fd59, %fd44, %fd58;
	mul.f64 	%fd60, %fd47, %fd54;
	fma.rn.f64 	%fd61, %fd60, %fd46, %fd59;
	xor.b32  	%r27, %r46, -2147483648;
	mov.b32 	%r28, 1127219200;
	mov.b64 	%fd62, {%r27, %r28};
	mov.b32 	%r29, -2147483648;
	mov.b64 	%fd63, {%r29, %r28};
	sub.f64 	%fd64, %fd62, %fd63;
	fma.rn.f64 	%fd65, %fd64, 0d3FE62E42FEFA39EF, %fd46;
	fma.rn.f64 	%fd66, %fd64, 0dBFE62E42FEFA39EF, %fd65;
	sub.f64 	%fd67, %fd66, %fd46;
	sub.f64 	%fd68, %fd61, %fd67;
	fma.rn.f64 	%fd69, %fd64, 0d3C7ABC9E3B39803F, %fd68;
	add.f64 	%fd182, %fd65, %fd69;
	bra.uni 	$L__BB2_20;
$L__BB2_19:
	fma.rn.f64 	%fd37, %fd180, 0d7FF0000000000000, 0d7FF0000000000000;
	{
	.reg .b32 %temp; 
	mov.b64 	{%temp, %r19}, %fd180;
	}
	and.b32  	%r20, %r19, 2147483647;
	setp.eq.s32 	%p6, %r20, 0;
	selp.f64 	%fd182, 0dFFF0000000000000, %fd37, %p6;
$L__BB2_20:
	neg.f64 	%fd183, %fd182;
$L__BB2_21:
	st.param.f64 	[func_retval0], %fd183;
	ret;

}


// ===== COMPILED SASS (sm_100) =====

	.target	sm_100

	.elftype	@"ET_EXEC"


//--------------------- .note.nv.tkinfo           --------------------------
	.section	.note.nv.tkinfo,"",@"SHT_NOTE"
	.sectionflags	@"SHF_NOTE_NV_TKINFO"
	.tkinfo
        /*0018*/ 	.word	0x00000002
        /*0030*/ 	.string	""
        /*0030*/ 	.string	"ptxas"
        /*0030*/ 	.string	"Cuda compilation tools, release 13.0, V13.0.88"
        /*0030*/ 	.string	"Build cuda_13.0.r13.0/compiler.36424714_0"
        /*0030*/ 	.string	"-arch sm_100 -m 64 "



//--------------------- .note.nv.cuinfo           --------------------------
	.section	.note.nv.cuinfo,"",@"SHT_NOTE"
	.sectionflags	@"SHF_NOTE_NV_CUINFO"
        /*0018*/ 	.short	0x0002
        /*001a*/ 	.short	0x0064
        /*001c*/ 	.short	0x0082
	.zero		2


//--------------------- .nv.info                  --------------------------
	.section	.nv.info,"",@"SHT_CUDA_INFO"
	.align	4


	//----- nvinfo : EIATTR_REGCOUNT
	.align		4
        /*0000*/ 	.byte	0x04, 0x2f
        /*0002*/ 	.short	(.L_1 - .L_0)
	.align		4
.L_0:
        /*0004*/ 	.word	index@(batch_nll_grad)
        /*0008*/ 	.word	0x0000002e


	//----- nvinfo : EIATTR_FRAME_SIZE
	.align		4
.L_1:
        /*000c*/ 	.byte	0x04, 0x11
        /*000e*/ 	.short	(.L_3 - .L_2)
	.align		4
.L_2:
        /*0010*/ 	.word	index@($batch_nll_grad$__internal_lgamma_pos)
        /*0014*/ 	.word	0x00000000


	//----- nvinfo : EIATTR_FRAME_SIZE
	.align		4
.L_3:
        /*0018*/ 	.byte	0x04, 0x11
        /*001a*/ 	.short	(.L_5 - .L_4)
	.align		4
.L_4:
        /*001c*/ 	.word	index@($__internal_1_$__cuda_sm20_div_rn_f64_full)
        /*0020*/ 	.word	0x00000000


	//----- nvinfo : EIATTR_FRAME_SIZE
	.align		4
.L_5:
        /*0024*/ 	.byte	0x04, 0x11
        /*0026*/ 	.short	(.L_7 - .L_6)
	.align		4
.L_6:
        /*0028*/ 	.word	index@(batch_nll_grad)
        /*002c*/ 	.word	0x00000000


	//----- nvinfo : EIATTR_REGCOUNT
	.align		4
.L_7:
        /*0030*/ 	.byte	0x04, 0x2f
        /*0032*/ 	.short	(.L_9 - .L_8)
	.align		4
.L_8:
        /*0034*/ 	.word	index@(batch_nll_only)
        /*0038*/ 	.word	0x00000028


	//----- nvinfo : EIATTR_FRAME_SIZE
	.align		4
.L_9:
        /*003c*/ 	.byte	0x04, 0x11
        /*003e*/ 	.short	(.L_11 - .L_10)
	.align		4
.L_10:
        /*0040*/ 	.word	index@($batch_nll_only$__internal_lgamma_pos)
        /*0044*/ 	.word	0x00000000


	//----- nvinfo : EIATTR_FRAME_SIZE
	.align		4
.L_11:
        /*0048*/ 	.byte	0x04, 0x11
        /*004a*/ 	.short	(.L_13 - .L_12)
	.align		4
.L_12:
        /*004c*/ 	.word	index@($__internal_0_$__cuda_sm20_div_rn_f64_full)
        /*0050*/ 	.word	0x00000000


	//----- nvinfo : EIATTR_FRAME_SIZE
	.align		4
.L_13:
        /*0054*/ 	.byte	0x04, 0x11
        /*0056*/ 	.short	(.L_15 - .L_14)
	.align		4
.L_14:
        /*0058*/ 	.word	index@(batch_nll_only)
        /*005c*/ 	.word	0x00000000


	//----- nvinfo : EIATTR_MIN_STACK_SIZE
	.align		4
.L_15:
        /*0060*/ 	.byte	0x04, 0x12
        /*0062*/ 	.short	(.L_17 - .L_16)
	.align		4
.L_16:
        /*0064*/ 	.word	index@(batch_nll_only)
        /*0068*/ 	.word	0x00000000


	//----- nvinfo : EIATTR_MIN_STACK_SIZE
	.align		4
.L_17:
        /*006c*/ 	.byte	0x04, 0x12
        /*006e*/ 	.short	(.L_19 - .L_18)
	.align		4
.L_18:
        /*0070*/ 	.word	index@(batch_nll_grad)
        /*0074*/ 	.word	0x00000000
.L_19:


//--------------------- .nv.compat                --------------------------
	.section	.nv.compat,"",@"SHT_CUDA_COMPAT_INFO"
	.align	4
        /*0000*/ 	.byte	0x02, 0x09, 0x00, 0x00, 0x02, 0x02, 0x01, 0x00, 0x02, 0x05, 0x05, 0x00, 0x03, 0x07, 0x01, 0x01
        /*0010*/ 	.byte	0x02, 0x03, 0x00, 0x00, 0x02, 0x06, 0x01, 0x00, 0x04, 0x0b, 0x08, 0x00, 0x01, 0x00, 0x00, 0x00
        /*0020*/ 	.byte	0x00, 0x00, 0x00, 0x00


//--------------------- .nv.info.batch_nll_only   --------------------------
	.section	.nv.info.batch_nll_only,"",@"SHT_CUDA_INFO"
	.sectionflags	@""
	.align	4


	//----- nvinfo : EIATTR_CUDA_API_VERSION
	.align		4
        /*0000*/ 	.byte	0x04, 0x37
        /*0002*/ 	.short	(.L_21 - .L_20)
.L_20:
        /*0004*/ 	.word	0x00000082


	//----- nvinfo : EIATTR_KPARAM_INFO
	.align		4
.L_21:
        /*0008*/ 	.byte	0x04, 0x17
        /*000a*/ 	.short	(.L_23 - .L_22)
.L_22:
        /*000c*/ 	.word	0x00000000
        /*0010*/ 	.short	0x0012
        /*0012*/ 	.short	0x0080
        /*0014*/ 	.byte	0x00, 0xf0, 0x21, 0x00


	//----- nvinfo : EIATTR_KPARAM_INFO
	.align		4
.L_23:
        /*0018*/ 	.byte	0x04, 0x17
        /*001a*/ 	.short	(.L_25 - .L_24)
.L_24:
        /*001c*/ 	.word	0x00000000
        /*0020*/ 	.short	0x0011
        /*0022*/ 	.short	0x0078
        /*0024*/ 	.byte	0x00, 0xf0, 0x11, 0x00


	//----- nvinfo : EIATTR_KPARAM_INFO
	.align		4
.L_25:
        /*0028*/ 	.byte	0x04, 0x17
        /*002a*/ 	.short	(.L_27 - .L_26)
.L_26:
        /*002c*/ 	.word	0x00000000
        /*0030*/ 	.short	0x0010
        /*0032*/ 	.short	0x0074
        /*0034*/ 	.byte	0x00, 0xf0, 0x11, 0x00


	//----- nvinfo : EIATTR_KPARAM_INFO
	.align		4
.L_27:
        /*0038*/ 	.byte	0x04, 0x17
        /*003a*/ 	.short	(.L_29 - .L_28)
.L_28:
        /*003c*/ 	.word	0x00000000
        /*0040*/ 	.short	0x000f
        /*0042*/ 	.short	0x0070
        /*0044*/ 	.byte	0x00, 0xf0, 0x11, 0x00


	//----- nvinfo : EIATTR_KPARAM_INFO
	.align		4
.L_29:
        /*0048*/ 	.byte	0x04, 0x17
        /*004a*/ 	.short	(.L_31 - .L_30)
.L_30:
        /*004c*/ 	.word	0x00000000
        /*0050*/ 	.short	0x000e
        /*0052*/ 	.short	0x006c
        /*0054*/ 	.byte	0x00, 0xf0, 0x11, 0x00


	//----- nvinfo : EIATTR_KPARAM_INFO
	.align		4
.L_31:
        /*0058*/ 	.byte	0x04, 0x17
        /*005a*/ 	.short	(.L_33 - .L_32)
.L_32:
        /*005c*/ 	.word	0x00000000
        /*0060*/ 	.short	0x000d
        /*0062*/ 	.short	0x0068
        /*0064*/ 	.byte	0x00, 0xf0, 0x11, 0x00


	//----- nvinfo : EIATTR_KPARAM_INFO
	.align		4
.L_33:
        /*0068*/ 	.byte	0x04, 0x17
        /*006a*/ 	.short	(.L_35 - .L_34)
.L_34:
        /*006c*/ 	.word	0x00000000
        /*0070*/ 	.short	0x000c
        /*0072*/ 	.short	0x0060
        /*0074*/ 	.byte	0x00, 0xf5, 0x21, 0x00


	//----- nvinfo : EIATTR_KPARAM_INFO
	.align		4
.L_35:
        /*0078*/ 	.byte	0x04, 0x17
        /*007a*/ 	.short	(.L_37 - .L_36)
.L_36:
        /*007c*/ 	.word	0x00000000
        /*0080*/ 	.short	0x000b
        /*0082*/ 	.short	0x0058
        /*0084*/ 	.byte	0x00, 0xf5, 0x21, 0x00


	//----- nvinfo : EIATTR_KPARAM_INFO
	.align		4
.L_37:
        /*0088*/ 	.byte	0x04, 0x17
        /*008a*/ 	.short	(.L_39 - .L_38)
.L_38:
        /*008c*/ 	.word	0x00000000
        /*0090*/ 	.short	0x000a
        /*0092*/ 	.short	0x0050
        /*0094*/ 	.byte	0x00, 0xf5, 0x21, 0x00


	//----- nvinfo : EIATTR_KPARAM_INFO
	.align		4
.L_39:
        /*0098*/ 	.byte	0x04, 0x17
        /*009a*/ 	.short	(.L_41 - .L_40)
.L_40:
        /*009c*/ 	.word	0x00000000
        /*00a0*/ 	.short	0x0009
        /*00a2*/ 	.short	0x0048
        /*00a4*/ 	.byte	0x00, 0xf5, 0x21, 0x00


	//----- nvinfo : EIATTR_KPARAM_INFO
	.align		4
.L_41:
        /*00a8*/ 	.byte	0x04, 0x17
        /*00aa*/ 	.short	(.L_43 - .L_42)
.L_42:
        /*00ac*/ 	.word	0x00000000
        /*00b0*/ 	.short	0x0008
        /*00b2*/ 	.short	0x0040
        /*00b4*/ 	.byte	0x00, 0xf5, 0x21, 0x00


	//----- nvinfo : EIATTR_KPARAM_INFO
	.align		4
.L_43:
        /*00b8*/ 	.byte	0x04, 0x17
        /*00ba*/ 	.short	(.L_45 - .L_44)
.L_44:
        /*00bc*/ 	.word	0x00000000
        /*00c0*/ 	.short	0x0007
        /*00c2*/ 	.short	0x0038
        /*00c4*/ 	.byte	0x00, 0xf5, 0x21, 0x00


	//----- nvinfo : EIATTR_KPARAM_INFO
	.align		4
.L_45:
        /*00c8*/ 	.byte	0x04, 0x17
        /*00ca*/ 	.short	(.L_47 - .L_46)
.L_46:
        /*00cc*/ 	.word	0x00000000
        /*00d0*/ 	.short	0x0006
        /*00d2*/ 	.short	0x0030
        /*00d4*/ 	.byte	0x00, 0xf5, 0x21, 0x00


	//----- nvinfo : EIATTR_KPARAM_INFO
	.align		4
.L_47:
        /*00d8*/ 	.byte	0x04, 0x17
        /*00da*/ 	.short	(.L_49 - .L_48)
.L_48:
        /*00dc*/ 	.word	0x00000000
        /*00e0*/ 	.short	0x0005
        /*00e2*/ 	.short	0x0028
        /*00e4*/ 	.byte	0x00, 0xf5, 0x21, 0x00


	//----- nvinfo : EIATTR_KPARAM_INFO
	.align		4
.L_49:
        /*00e8*/ 	.byte	0x04, 0x17
        /*00ea*/ 	.short	(.L_51 - .L_50)
.L_50:
        /*00ec*/ 	.word	0x00000000
        /*00f0*/ 	.short	0x0004
        /*00f2*/ 	.short	0x0020
        /*00f4*/ 	.byte	0x00, 0xf5, 0x21, 0x00


	//----- nvinfo : EIATTR_KPARAM_INFO
	.align		4
.L_51:
        /*00f8*/ 	.byte	0x04, 0x17
        /*00fa*/ 	.short	(.L_53 - .L_52)
.L_52:
        /*00fc*/ 	.word	0x00000000
        /*0100*/ 	.short	0x0003
        /*0102*/ 	.short	0x0018
        /*0104*/ 	.byte	0x00, 0xf5, 0x21, 0x00


	//----- nvinfo : EIATTR_KPARAM_INFO
	.align		4
.L_53:
        /*0108*/ 	.byte	0x04, 0x17
        /*010a*/ 	.short	(.L_55 - .L_54)
.L_54:
        /*010c*/ 	.word	0x00000000
        /*0110*/ 	.short	0x0002
        /*0112*/ 	.short	0x0010
        /*0114*/ 	.byte	0x00, 0xf5, 0x21, 0x00


	//----- nvinfo : EIATTR_KPARAM_INFO
	.align		4
.L_55:
        /*0118*/ 	.byte	0x04, 0x17
        /*011a*/ 	.short	(.L_57 - .L_56)
.L_56:
        /*011c*/ 	.word	0x00000000
        /*0120*/ 	.short	0x0001
        /*0122*/ 	.short	0x0008
        /*0124*/ 	.byte	0x00, 0xf5, 0x21, 0x00


	//----- nvinfo : EIATTR_KPARAM_INFO
	.align		4
.L_57:
        /*0128*/ 	.byte	0x04, 0x17
        /*012a*/ 	.short	(.L_59 - .L_58)
.L_58:
        /*012c*/ 	.word	0x00000000
        /*0130*/ 	.short	0x0000
        /*0132*/ 	.short	0x0000
        /*0134*/ 	.byte	0x00, 0xf5, 0x21, 0x00


	//----- nvinfo : EIATTR_SPARSE_MMA_MASK
	.align		4
.L_59:
        /*0138*/ 	.byte	0x03, 0x50
        /*013a*/ 	.short	0x0000


	//----- nvinfo : EIATTR_MAXREG_COUNT
	.align		4
        /*013c*/ 	.byte	0x03, 0x1b
        /*013e*/ 	.short	0x00ff


	//----- nvinfo : EIATTR_NUM_BARRIERS
	.align		4
        /*0140*/ 	.byte	0x02, 0x4c
        /*0142*/ 	.byte	0x01
	.zero		1


	//----- nvinfo : EIATTR_MERCURY_ISA_VERSION
	.align		4
        /*0144*/ 	.byte	0x03, 0x5f
        /*0146*/ 	.short	0x0101


	//----- nvinfo : EIATTR_VRC_CTA_INIT_COUNT
	.align		4
        /*0148*/ 	.byte	0x02, 0x4a
	.zero		1
	.zero		1


	//----- nvinfo : EIATTR_EXIT_INSTR_OFFSETS
	.align		4
        /*014c*/ 	.byte	0x04, 0x1c
        /*014e*/ 	.short	(.L_61 - .L_60)


	//   ....[0]....
.L_60:
        /*0150*/ 	.word	0x00002c00


	//   ....[1]....
        /*0154*/ 	.word	0x00002c70


	//----- nvinfo : EIATTR_CRS_STACK_SIZE
	.align		4
.L_61:
        /*0158*/ 	.byte	0x04, 0x1e
        /*015a*/ 	.short	(.L_63 - .L_62)
.L_62:
        /*015c*/ 	.word	0x00000000


	//----- nvinfo : EIATTR_CBANK_PARAM_SIZE
	.align		4
.L_63:
        /*0160*/ 	.byte	0x03, 0x19
        /*0162*/ 	.short	0x0088


	//----- nvinfo : EIATTR_PARAM_CBANK
	.align		4
        /*0164*/ 	.byte	0x04, 0x0a
        /*0166*/ 	.short	(.L_65 - .L_64)
	.align		4
.L_64:
        /*0168*/ 	.word	index@(.nv.constant0.batch_nll_only)
        /*016c*/ 	.short	0x0380
        /*016e*/ 	.short	0x0088


	//----- nvinfo : EIATTR_SW_WAR
	.align		4
.L_65:
        /*0170*/ 	.byte	0x04, 0x36
        /*0172*/ 	.short	(.L_67 - .L_66)
.L_66:
        /*0174*/ 	.word	0x00000008
.L_67:


//--------------------- .nv.info.batch_nll_grad   --------------------------
	.section	.nv.info.batch_nll_grad,"",@"SHT_CUDA_INFO"
	.sectionflags	@""
	.align	4


	//----- nvinfo : EIATTR_CUDA_API_VERSION
	.align		4
        /*0000*/ 	.byte	0x04, 0x37
        /*0002*/ 	.short	(.L_69 - .L_68)
.L_68:
        /*0004*/ 	.word	0x00000082


	//----- nvinfo : EIATTR_KPARAM_INFO
	.align		4
.L_69:
        /*0008*/ 	.byte	0x04, 0x17
        /*000a*/ 	.short	(.L_71 - .L_70)
.L_70:
        /*000c*/ 	.word	0x00000000
        /*0010*/ 	.short	0x0013
        /*0012*/ 	.short	0x0088
        /*0014*/ 	.byte	0x00, 0xf0, 0x21, 0x00


	//----- nvinfo : EIATTR_KPARAM_INFO
	.align		4
.L_71:
        /*0018*/ 	.byte	0x04, 0x17
        /*001a*/ 	.short	(.L_73 - .L_72)
.L_72:
        /*001c*/ 	.word	0x00000000
        /*0020*/ 	.short	0x0012
        /*0022*/ 	.short	0x0080
        /*0024*/ 	.byte	0x00, 0xf0, 0x11, 0x00


	//----- nvinfo : EIATTR_KPARAM_INFO
	.align		4
.L_73:
        /*0028*/ 	.byte	0x04, 0x17
        /*002a*/ 	.short	(.L_75 - .L_74)
.L_74:
        /*002c*/ 	.word	0x00000000
        /*0030*/ 	.short	0x0011
        /*0032*/ 	.short	0x007c
        /*0034*/ 	.byte	0x00, 0xf0, 0x11, 0x00


	//----- nvinfo : EIATTR_KPARAM_INFO
	.align		4
.L_75:
        /*0038*/ 	.byte	0x04, 0x17
        /*003a*/ 	.short	(.L_77 - .L_76)
.L_76:
        /*003c*/ 	.word	0x00000000
        /*0040*/ 	.short	0x0010
        /*0042*/ 	.short	0x0078
        /*0044*/ 	.byte	0x00, 0xf0, 0x11, 0x00


	//----- nvinfo : EIATTR_KPARAM_INFO
	.align		4
.L_77:
        /*0048*/ 	.byte	0x04, 0x17
        /*004a*/ 	.short	(.L_79 - .L_78)
.L_78:
        /*004c*/ 	.word	0x00000000
        /*0050*/ 	.short	0x000f
        /*0052*/ 	.short	0x0074
        /*0054*/ 	.byte	0x00, 0xf0, 0x11, 0x00


	//----- nvinfo : EIATTR_KPARAM_INFO
	.align		4
.L_79:
        /*0058*/ 	.byte	0x04, 0x17
        /*005a*/ 	.short	(.L_81 - .L_80)
.L_80:
        /*005c*/ 	.word	0x00000000
        /*0060*/ 	.short	0x000e
        /*0062*/ 	.short	0x0070
        /*0064*/ 	.byte	0x00, 0xf0, 0x11, 0x00


	//----- nvinfo : EIATTR_KPARAM_INFO
	.align		4
.L_81:
        /*0068*/ 	.byte	0x04, 0x17
        /*006a*/ 	.short	(.L_83 - .L_82)
.L_82:
        /*006c*/ 	.word	0x00000000
        /*0070*/ 	.short	0x000d
        /*0072*/ 	.short	0x0068
        /*0074*/ 	.byte	0x00, 0xf5, 0x21, 0x00


	//----- nvinfo : EIATTR_KPARAM_INFO
	.align		4
.L_83:
        /*0078*/ 	.byte	0x04, 0x17
        /*007a*/ 	.short	(.L_85 - .L_84)
.L_84:
        /*007c*/ 	.word	0x00000000
        /*0080*/ 	.short	0x000c
        /*0082*/ 	.short	0x0060
        /*0084*/ 	.byte	0x00, 0xf5, 0x21, 0x00


	//----- nvinfo : EIATTR_KPARAM_INFO
	.align		4
.L_85:
        /*0088*/ 	.byte	0x04, 0x17
        /*008a*/ 	.short	(.L_87 - .L_86)
.L_86:
        /*008c*/ 	.word	0x00000000
        /*0090*/ 	.short	0x000b
        /*0092*/ 	.short	0x0058
        /*0094*/ 	.byte	0x00, 0xf5, 0x21, 0x00


	//----- nvinfo : EIATTR_KPARAM_INFO
	.align		4
.L_87:
        /*0098*/ 	.byte	0x04, 0x17
        /*009a*/ 	.short	(.L_89 - .L_88)
.L_88:
        /*009c*/ 	.word	0x00000000
        /*00a0*/ 	.short	0x000a
        /*00a2*/ 	.short	0x0050
        /*00a4*/ 	.byte	0x00, 0xf5, 0x21, 0x00


	//----- nvinfo : EIATTR_KPARAM_INFO
	.align		4
.L_89:
        /*00a8*/ 	.byte	0x04, 0x17
        /*00aa*/ 	.short	(.L_91 - .L_90)
.L_90:
        /*00ac*/ 	.word	0x00000000
        /*00b0*/ 	.short	0x0009
        /*00b2*/ 	.short	0x0048
        /*00b4*/ 	.byte	0x00, 0xf5, 0x21, 0x00


	//----- nvinfo : EIATTR_KPARAM_INFO
	.align		4
.L_91:
        /*00b8*/ 	.byte	0x04, 0x17
        /*00ba*/ 	.short	(.L_93 - .L_92)
.L_92:
        /*00bc*/ 	.word	0x00000000
        /*00c0*/ 	.short	0x0008
        /*00c2*/ 	.short	0x0040
        /*00c4*/ 	.byte	0x00, 0xf5, 0x21, 0x00


	//----- nvinfo : EIATTR_KPARAM_INFO
	.align		4
.L_93:
        /*00c8*/ 	.byte	0x04, 0x17
        /*00ca*/ 	.short	(.L_95 - .L_94)
.L_94:
        /*00cc*/ 	.word	0x00000000
        /*00d0*/ 	.short	0x0007
        /*00d2*/ 	.short	0x0038
        /*00d4*/ 	.byte	0x00, 0xf5, 0x21, 0x00


	//----- nvinfo : EIATTR_KPARAM_INFO
	.align		4
.L_95:
        /*00d8*/ 	.byte	0x04, 0x17
        /*00da*/ 	.short	(.L_97 - .L_96)
.L_96:
        /*00dc*/ 	.word	0x00000000
        /*00e0*/ 	.short	0x0006
        /*00e2*/ 	.short	0x0030
        /*00e4*/ 	.byte	0x00, 0xf5, 0x21, 0x00


	//----- nvinfo : EIATTR_KPARAM_INFO
	.align		4
.L_97:
        /*00e8*/ 	.byte	0x04, 0x17
        /*00ea*/ 	.short	(.L_99 - .L_98)
.L_98:
        /*00ec*/ 	.word	0x00000000
        /*00f0*/ 	.short	0x0005
        /*00f2*/ 	.short	0x0028
        /*00f4*/ 	.byte	0x00, 0xf5, 0x21, 0x00


	//----- nvinfo : EIATTR_KPARAM_INFO
	.align		4
.L_99:
        /*00f8*/ 	.byte	0x04, 0x17
        /*00fa*/ 	.short	(.L_101 - .L_100)
.L_100:
        /*00fc*/ 	.word	0x00000000
        /*0100*/ 	.short	0x0004
        /*0102*/ 	.short	0x0020
        /*0104*/ 	.byte	0x00, 0xf5, 0x21, 0x00


	//----- nvinfo : EIATTR_KPARAM_INFO
	.align		4
.L_101:
        /*0108*/ 	.byte	0x04, 0x17
        /*010a*/ 	.short	(.L_103 - .L_102)
.L_102:
        /*010c*/ 	.word	0x00000000
        /*0110*/ 	.short	0x0003
        /*0112*/ 	.short	0x0018
        /*0114*/ 	.byte	0x00, 0xf5, 0x21, 0x00


	//----- nvinfo : EIATTR_KPARAM_INFO
	.align		4
.L_103:
        /*0118*/ 	.byte	0x04, 0x17
        /*011a*/ 	.short	(.L_105 - .L_104)
.L_104:
        /*011c*/ 	.word	0x00000000
        /*0120*/ 	.short	0x0002
        /*0122*/ 	.short	0x0010
        /*0124*/ 	.byte	0x00, 0xf5, 0x21, 0x00


	//----- nvinfo : EIATTR_KPARAM_INFO
	.align		4
.L_105:
        /*0128*/ 	.byte	0x04, 0x17
        /*012a*/ 	.short	(.L_107 - .L_106)
.L_106:
        /*012c*/ 	.word	0x00000000
        /*0130*/ 	.short	0x0001
        /*0132*/ 	.short	0x0008
        /*0134*/ 	.byte	0x00, 0xf5, 0x21, 0x00


	//----- nvinfo : EIATTR_KPARAM_INFO
	.align		4
.L_107:
        /*0138*/ 	.byte	0x04, 0x17
        /*013a*/ 	.short	(.L_109 - .L_108)
.L_108:
        /*013c*/ 	.word	0x00000000
        /*0140*/ 	.short	0x0000
        /*0142*/ 	.short	0x0000
        /*0144*/ 	.byte	0x00, 0xf5, 0x21, 0x00


	//----- nvinfo : EIATTR_SPARSE_MMA_MASK
	.align		4
.L_109:
        /*0148*/ 	.byte	0x03, 0x50
        /*014a*/ 	.short	0x0000


	//----- nvinfo : EIATTR_MAXREG_COUNT
	.align		4
        /*014c*/ 	.byte	0x03, 0x1b
        /*014e*/ 	.short	0x00ff


	//----- nvinfo : EIATTR_NUM_BARRIERS
	.align		4
        /*0150*/ 	.byte	0x02, 0x4c
        /*0152*/ 	.byte	0x01
	.zero		1


	//----- nvinfo : EIATTR_MERCURY_ISA_VERSION
	.align		4
        /*0154*/ 	.byte	0x03, 0x5f
        /*0156*/ 	.short	0x0101


	//----- nvinfo : EIATTR_VRC_CTA_INIT_COUNT
	.align		4
        /*0158*/ 	.byte	0x02, 0x4a
	.zero		1
	.zero		1


	//----- nvinfo : EIATTR_EXIT_INSTR_OFFSETS
	.align		4
        /*015c*/ 	.byte	0x04, 0x1c
        /*015e*/ 	.short	(.L_111 - .L_110)


	//   ....[0]....
.L_110:
        /*0160*/ 	.word	0x00004770


	//   ....[1]....
        /*0164*/ 	.word	0x000047e0


	//----- nvinfo : EIATTR_CRS_STACK_SIZE
	.align		4
.L_111:
        /*0168*/ 	.byte	0x04, 0x1e
        /*016a*/ 	.short	(.L_113 - .L_112)
.L_112:
        /*016c*/ 	.word	0x00000000


	//----- nvinfo : EIATTR_CBANK_PARAM_SIZE
	.align		4
.L_113:
        /*0170*/ 	.byte	0x03, 0x19
        /*0172*/ 	.short	0x0090


	//----- nvinfo : EIATTR_PARAM_CBANK
	.align		4
        /*0174*/ 	.byte	0x04, 0x0a
        /*0176*/ 	.short	(.L_115 - .L_114)
	.align		4
.L_114:
        /*0178*/ 	.word	index@(.nv.constant0.batch_nll_grad)
        /*017c*/ 	.short	0x0380
        /*017e*/ 	.short	0x0090


	//----- nvinfo : EIATTR_SW_WAR
	.align		4
.L_115:
        /*0180*/ 	.byte	0x04, 0x36
        /*0182*/ 	.short	(.L_117 - .L_116)
.L_116:
        /*0184*/ 	.word	0x00000008
.L_117:


//--------------------- .nv.callgraph             --------------------------
	.section	.nv.callgraph,"",@"SHT_CUDA_CALLGRAPH"
	.align	4
	.sectionentsize	8
	.align		4
        /*0000*/ 	.word	0x00000000
	.align		4
        /*0004*/ 	.word	0xffffffff
	.align		4
        /*0008*/ 	.word	0x00000000
	.align		4
        /*000c*/ 	.word	0xfffffffe
	.align		4
        /*0010*/ 	.word	0x00000000
	.align		4
        /*0014*/ 	.word	0xfffffffd
	.align		4
        /*0018*/ 	.word	0x00000000
	.align		4
        /*001c*/ 	.word	0xfffffffc


//--------------------- .text.batch_nll_only      --------------------------
	.section	.text.batch_nll_only,"ax",@progbits
	.align	128
        .global         batch_nll_only
        .type           batch_nll_only,@function
        .size           batch_nll_only,(.L_x_172 - batch_nll_only)
        .other          batch_nll_only,@"STO_CUDA_ENTRY STV_DEFAULT"
batch_nll_only:
.text.batch_nll_only:
[----:B------:R-:W-:Y:S01]  /*0000*/  LDC R1, c[0x0][0x37c] ;  /* 0x0000df00ff017b82 */ /* 0x000fe20000000800 */
[----:B------:R-:W0:Y:S01]  /*0010*/  S2R R0, SR_TID.X ;  /* 0x0000000000007919 */ /* 0x000e220000002100 */
[----:B------:R-:W0:Y:S01]  /*0020*/  LDCU UR5, c[0x0][0x3e8] ;  /* 0x00007d00ff0577ac */ /* 0x000e220008000800 */
[----:B------:R-:W-:Y:S01]  /*0030*/  BSSY.RECONVERGENT B0, `(.L_x_0) ;  /* 0x0000018000007945 */ /* 0x000fe20003800200 */
[----:B------:R-:W1:Y:S01]  /*0040*/  S2R R2, SR_CTAID.X ;  /* 0x0000000000027919 */ /* 0x000e620000002500 */
[----:B------:R-:W2:Y:S01]  /*0050*/  LDCU UR4, c[0x0][0x360] ;  /* 0x00006c00ff0477ac */ /* 0x000ea20008000800 */
[----:B------:R-:W3:Y:S01]  /*0060*/  LDCU UR14, c[0x0][0x3ec] ;  /* 0x00007d80ff0e77ac */ /* 0x000ee20008000800 */
[----:B------:R-:W4:Y:S01]  /*0070*/  LDCU.64 UR12, c[0x0][0x358] ;  /* 0x00006b00ff0c77ac */ /* 0x000f220008000a00 */
[----:B------:R-:W0:Y:S01]  /*0080*/  LDCU.64 UR6, c[0x0][0x380] ;  /* 0x00007000ff0677ac */ /* 0x000e220008000a00 */
[----:B--2---:R-:W-:Y:S01]  /*0090*/  IMAD.U32 R3, RZ, RZ, UR4 ;  /* 0x00000004ff037e24 */ /* 0x004fe2000f8e00ff */
[----:B0-----:R-:W-:-:S13]  /*00a0*/  ISETP.GE.U32.AND P0, PT, R0, UR5, PT ;  /* 0x0000000500007c0c */ /* 0x001fda000bf06070 */
[----:B-1-34-:R-:W-:Y:S05]  /*00b0*/  @P0 BRA `(.L_x_1) ;  /* 0x00000000003c0947 */ /* 0x01afea0003800000 */
[----:B------:R-:W0:Y:S01]  /*00c0*/  S2R R7, SR_CgaCtaId ;  /* 0x0000000000077919 */ /* 0x000e220000008800 */
[----:B------:R-:W-:Y:S01]  /*00d0*/  MOV R4, 0x400 ;  /* 0x0000040000047802 */ /* 0x000fe20000000f00 */
[----:B------:R-:W-:-:S03]  /*00e0*/  IMAD.MOV.U32 R6, RZ, RZ, R0 ;  /* 0x000000ffff067224 */ /* 0x000fc600078e0000 */
[----:B0-----:R-:W-:-:S07]  /*00f0*/  LEA R7, R7, R4, 0x18 ;  /* 0x0000000407077211 */ /* 0x001fce00078ec0ff */
.L_x_2:
[----:B0-----:R-:W-:Y:S02]  /*0100*/  IMAD.MOV.U32 R4, RZ, RZ, R6 ;  /* 0x000000ffff047224 */ /* 0x001fe400078e0006 */
[----:B------:R-:W-:Y:S02]  /*0110*/  IMAD.MOV.U32 R5, RZ, RZ, RZ ;  /* 0x000000ffff057224 */ /* 0x000fe400078e00ff */
[----:B------:R-:W-:-:S03]  /*0120*/  IMAD.WIDE.U32 R8, R2, UR5, R4 ;  /* 0x0000000502087c25 */ /* 0x000fc6000f8e0004 */
[----:B------:R-:W-:-:S04]  /*0130*/  LEA R4, P0, R8, UR6, 0x3 ;  /* 0x0000000608047c11 */ /* 0x000fc8000f8018ff */
[----:B------:R-:W-:-:S06]  /*0140*/  LEA.HI.X R5, R8, UR7, R9, 0x3, P0 ;  /* 0x0000000708057c11 */ /* 0x000fcc00080f1c09 */
[----:B------:R-:W2:Y:S01]  /*0150*/  LDG.E.64.CONSTANT R4, desc[UR12][R4.64] ;  /* 0x0000000c04047981 */ /* 0x000ea2000c1e9b00 */
[----:B------:R-:W-:Y:S02]  /*0160*/  IMAD R9, R6, 0x8, R7 ;  /* 0x0000000806097824 */ /* 0x000fe400078e0207 */
[----:B------:R-:W-:-:S05]  /*0170*/  IMAD.IADD R6, R3, 0x1, R6 ;  /* 0x0000000103067824 */ /* 0x000fca00078e0206 */
[----:B------:R-:W-:Y:S01]  /*0180*/  ISETP.GE.U32.AND P0, PT, R6, UR5, PT ;  /* 0x0000000506007c0c */ /* 0x000fe2000bf06070 */
[----:B--2---:R0:W-:-:S12]  /*0190*/  STS.64 [R9], R4 ;  /* 0x0000000409007388 */ /* 0x0041d80000000a00 */
[----:B------:R-:W-:Y:S05]  /*01a0*/  @!P0 BRA `(.L_x_2) ;  /* 0xfffffffc00d48947 */ /* 0x000fea000383ffff */
.L_x_1:
[----:B------:R-:W-:Y:S05]  /*01b0*/  BSYNC.RECONVERGENT B0 ;  /* 0x0000000000007941 */ /* 0x000fea0003800200 */
.L_x_0:
[----:B------:R-:W-:Y:S01]  /*01c0*/  BAR.SYNC.DEFER_BLOCKING 0x0 ;  /* 0x0000000000007b1d */ /* 0x000fe20000010000 */
[----:B------:R-:W-:Y:S02]  /*01d0*/  ISETP.GE.U32.AND P0, PT, R0, UR14, PT ;  /* 0x0000000e00007c0c */ /* 0x000fe4000bf06070 */
[----:B------:R-:W-:-:S03]  /*01e0*/  CS2R R6, SRZ ;  /* 0x0000000000067805 */ /* 0x000fc6000001ff00 */
[----:B------:R-:W1:Y:S01]  /*01f0*/  LDCU.64 UR6, c[0x0][0x388] ;  /* 0x00007100ff0677ac */ /* 0x000e620008000a00 */
[----:B------:R-:W-:Y:S01]  /*0200*/  BSSY.RECONVERGENT B0, `(.L_x_3) ;  /* 0x0000199000007945 */ /* 0x000fe20003800200 */
[----:B------:R-:W2:Y:S06]  /*0210*/  LDCU.128 UR8, c[0x0][0x390] ;  /* 0x00007200ff0877ac */ /* 0x000eac0008000c00 */
[----:B------:R-:W-:Y:S05]  /*0220*/  @P0 BRA `(.L_x_4) ;  /* 0x0000001800580947 */ /* 0x000fea0003800000 */
[----:B------:R-:W3:Y:S02]  /*0230*/  LDCU UR4, c[0x0][0x3f0] ;  /* 0x00007e00ff0477ac */ /* 0x000ee40008000800 */
[----:B---3--:R-:W-:-:S09]  /*0240*/  UISETP.NE.AND UP0, UPT, UR4, URZ, UPT ;  /* 0x000000ff0400728c */ /* 0x008fd2000bf05270 */
[----:B------:R-:W-:Y:S05]  /*0250*/  BRA.U !UP0, `(.L_x_5) ;  /* 0x0000001508187547 */ /* 0x000fea000b800000 */
[----:B0-----:R-:W0:Y:S01]  /*0260*/  LDC.64 R8, c[0x0][0x3b0] ;  /* 0x0000ec00ff087b82 */ /* 0x001e220000000a00 */
[----:B------:R-:W-:Y:S01]  /*0270*/  BSSY.RECONVERGENT B1, `(.L_x_6) ;  /* 0x0000143000017945 */ /* 0x000fe20003800200 */
[----:B------:R-:W-:Y:S01]  /*0280*/  IMAD.MOV.U32 R4, RZ, RZ, R0 ;  /* 0x000000ffff047224 */ /* 0x000fe200078e0000 */
[----:B------:R-:W-:Y:S02]  /*0290*/  CS2R R6, SRZ ;  /* 0x0000000000067805 */ /* 0x000fe4000001ff00 */
[----:B0-----:R-:W-:-:S05]  /*02a0*/  IADD3 R8, P0, PT, R8, 0x8, RZ ;  /* 0x0000000808087810 */ /* 0x001fca0007f1e0ff */
[----:B------:R-:W-:-:S08]  /*02b0*/  IMAD.X R9, RZ, RZ, R9, P0 ;  /* 0x000000ffff097224 */ /* 0x000fd000000e0609 */
.L_x_23:
[----:B------:R-:W-:Y:S01]  /*02c0*/  IMAD.MOV.U32 R5, RZ, RZ, RZ ;  /* 0x000000ffff057224 */ /* 0x000fe200078e00ff */
[----:B------:R-:W-:-:S07]  /*02d0*/  CS2R R10, SRZ ;  /* 0x00000000000a7805 */ /* 0x000fce000001ff00 */
.L_x_19:
[----:B------:R-:W0:Y:S02]  /*02e0*/  LDC.64 R12, c[0x0][0x3a8] ;  /* 0x0000ea00ff0c7b82 */ /* 0x000e240000000a00 */
[----:B0-----:R-:W-:-:S05]  /*02f0*/  IMAD.WIDE.U32 R14, R5, 0x10, R12 ;  /* 0x00000010050e7825 */ /* 0x001fca00078e000c */
[----:B------:R-:W3:Y:S04]  /*0300*/  LDG.E.CONSTANT R12, desc[UR12][R14.64+0x4] ;  /* 0x0000040c0e0c7981 */ /* 0x000ee8000c1e9900 */
[----:B------:R-:W3:Y:S01]  /*0310*/  LDG.E.CONSTANT R17, desc[UR12][R14.64+0x8] ;  /* 0x0000080c0e117981 */ /* 0x000ee2000c1e9900 */
[----:B------:R-:W-:Y:S01]  /*0320*/  BSSY.RECONVERGENT B2, `(.L_x_7) ;  /* 0x00000c2000027945 */ /* 0x000fe20003800200 */
[----:B---3--:R-:W-:-:S05]  /*0330*/  IMAD.IADD R13, R12, 0x1, R17 ;  /* 0x000000010c0d7824 */ /* 0x008fca00078e0211 */
[----:B------:R-:W-:-:S04]  /*0340*/  ISETP.GE.U32.AND P0, PT, R4, R13, PT ;  /* 0x0000000d0400720c */ /* 0x000fc80003f06070 */
[----:B------:R-:W-:-:S13]  /*0350*/  ISETP.LT.U32.OR P0, PT, R4, R17, P0 ;  /* 0x000000110400720c */ /* 0x000fda0000701470 */
[----:B------:R-:W-:Y:S05]  /*0360*/  @P0 BRA `(.L_x_8) ;  /* 0x0000000800f40947 */ /* 0x000fea0003800000 */
[----:B------:R-:W3:Y:S01]  /*0370*/  LDG.E.CONSTANT R15, desc[UR12][R14.64] ;  /* 0x0000000c0e0f7981 */ /* 0x000ee2000c1e9900 */
[----:B------:R-:W0:Y:S01]  /*0380*/  LDC.64 R18, c[0x0][0x3b8] ;  /* 0x0000ee00ff127b82 */ /* 0x000e220000000a00 */
[----:B------:R-:W-:-:S07]  /*0390*/  IMAD.IADD R36, R4, 0x1, -R17 ;  /* 0x0000000104247824 */ /* 0x000fce00078e0a11 */
[----:B------:R-:W4:Y:S01]  /*03a0*/  LDC.64 R12, c[0x0][0x3a0] ;  /* 0x0000e800ff0c7b82 */ /* 0x000f220000000a00 */
[----:B0-----:R-:W-:-:S05]  /*03b0*/  IMAD.WIDE.U32 R18, R5, 0x4, R18 ;  /* 0x0000000405127825 */ /* 0x001fca00078e0012 */
[----:B------:R-:W2:Y:S04]  /*03c0*/  LDG.E.CONSTANT R37, desc[UR12][R18.64] ;  /* 0x0000000c12257981 */ /* 0x000ea8000c1e9900 */
[----:B------:R-:W2:Y:S01]  /*03d0*/  LDG.E.CONSTANT R20, desc[UR12][R18.64+0x4] ;  /* 0x0000040c12147981 */ /* 0x000ea2000c1e9900 */
[----:B---3--:R-:W-:-:S04]  /*03e0*/  IMAD.IADD R17, R15, 0x1, R36 ;  /* 0x000000010f117824 */ /* 0x008fc800078e0224 */
[----:B----4-:R-:W-:-:S06]  /*03f0*/  IMAD.WIDE.U32 R12, R17, 0x8, R12 ;  /* 0x00000008110c7825 */ /* 0x010fcc00078e000c */
[----:B------:R-:W5:Y:S01]  /*0400*/  LDG.E.64.CONSTANT R12, desc[UR12][R12.64] ;  /* 0x0000000c0c0c7981 */ /* 0x000f62000c1e9b00 */
[----:B------:R-:W-:Y:S01]  /*0410*/  IMAD.MOV.U32 R14, RZ, RZ, 0x0 ;  /* 0x00000000ff0e7424 */ /* 0x000fe200078e00ff */
[----:B------:R-:W-:Y:S01]  /*0420*/  CS2R R16, SRZ ;  /* 0x0000000000107805 */ /* 0x000fe2000001ff00 */
[----:B------:R-:W-:Y:S01]  /*0430*/  IMAD.MOV.U32 R15, RZ, RZ, 0x3ff00000 ;  /* 0x3ff00000ff0f7424 */ /* 0x000fe200078e00ff */
[----:B--2---:R-:W-:-:S13]  /*0440*/  ISETP.GE.U32.AND P0, PT, R37, R20, PT ;  /* 0x000000142500720c */ /* 0x004fda0003f06070 */
[----:B------:R-:W-:Y:S05]  /*0450*/  @P0 BRA `(.L_x_9) ;  /* 0x0000000800b00947 */ /* 0x000fea0003800000 */
[C---:B------:R-:W-:Y:S01]  /*0460*/  IMAD.WIDE.U32 R14, R37.reuse, 0x10, R8 ;  /* 0x00000010250e7825 */ /* 0x040fe200078e0008 */
[----:B------:R-:W-:Y:S01]  /*0470*/  CS2R R16, SRZ ;  /* 0x0000000000107805 */ /* 0x000fe2000001ff00 */
[----:B------:R-:W0:Y:S02]  /*0480*/  LDCU.64 UR16, c[0x0][0x3c8] ;  /* 0x00007900ff1077ac */ /* 0x000e240008000a00 */
[----:B------:R-:W-:Y:S01]  /*0490*/  IMAD.MOV.U32 R18, RZ, RZ, R14 ;  /* 0x000000ffff127224 */ /* 0x000fe200078e000e */
[----:B------:R-:W-:Y:S01]  /*04a0*/  MOV R19, R15 ;  /* 0x0000000f00137202 */ /* 0x000fe20000000f00 */
[----:B------:R-:W-:Y:S02]  /*04b0*/  IMAD.IADD R37, R37, 0x1, -R20 ;  /* 0x0000000125257824 */ /* 0x000fe400078e0a14 */
[----:B------:R-:W-:Y:S02]  /*04c0*/  IMAD.MOV.U32 R14, RZ, RZ, 0x0 ;  /* 0x00000000ff0e7424 */ /* 0x000fe400078e00ff */
[----:B------:R-:W-:-:S07]  /*04d0*/  IMAD.MOV.U32 R15, RZ, RZ, 0x3ff00000 ;  /* 0x3ff00000ff0f7424 */ /* 0x000fce00078e00ff */
.L_x_18:
[----:B------:R-:W2:Y:S04]  /*04e0*/  LDG.E.U8.CONSTANT R23, desc[UR12][R18.64+-0x4] ;  /* 0xfffffc0c12177981 */ /* 0x000ea8000c1e9100 */
[----:B-----5:R3:W5:Y:S04]  /*04f0*/  LDG.E.CONSTANT R20, desc[UR12][R18.64+-0x8] ;  /* 0xfffff80c12147981 */ /* 0x020768000c1e9900 */
[----:B------:R3:W5:Y:S01]  /*0500*/  LDG.E.CONSTANT R21, desc[UR12][R18.64] ;  /* 0x0000000c12157981 */ /* 0x000762000c1e9900 */
[----:B------:R-:W-:-:S05]  /*0510*/  VIADD R37, R37, 0x1 ;  /* 0x0000000125257836 */ /* 0x000fca0000000000 */
[----:B------:R-:W-:Y:S02]  /*0520*/  ISETP.NE.AND P0, PT, R37, RZ, PT ;  /* 0x000000ff2500720c */ /* 0x000fe40003f05270 */
[----:B--2---:R-:W-:-:S13]  /*0530*/  ISETP.GT.AND P1, PT, R23, 0x3, PT ;  /* 0x000000031700780c */ /* 0x004fda0003f24270 */
[----:B---3--:R-:W-:Y:S05]  /*0540*/  @P1 BRA `(.L_x_10) ;  /* 0x0000000400901947 */ /* 0x008fea0003800000 */
[----:B------:R-:W-:-:S05]  /*0550*/  VIADD R22, R23, 0xffffffff ;  /* 0xffffffff17167836 */ /* 0x000fca0000000000 */
[----:B------:R-:W-:-:S04]  /*0560*/  LOP3.LUT R22, R22, 0xffff, RZ, 0xc0, !PT ;  /* 0x0000ffff16167812 */ /* 0x000fc800078ec0ff */
[----:B------:R-:W-:-:S13]  /*0570*/  ISETP.GE.U32.AND P1, PT, R22, 0x2, PT ;  /* 0x000000021600780c */ /* 0x000fda0003f26070 */
[----:B------:R-:W-:Y:S05]  /*0580*/  @!P1 BRA `(.L_x_11) ;  /* 0x0000000400b49947 */ /* 0x000fea0003800000 */
[----:B------:R-:W-:-:S13]  /*0590*/  ISETP.NE.AND P1, PT, R23, RZ, PT ;  /* 0x000000ff1700720c */ /* 0x000fda0003f25270 */
[----:B------:R-:W-:Y:S05]  /*05a0*/  @!P1 BRA `(.L_x_12) ;  /* 0x0000000400909947 */ /* 0x000fea0003800000 */
[----:B------:R-:W-:-:S13]  /*05b0*/  ISETP.NE.AND P1, PT, R23, 0x3, PT ;  /* 0x000000031700780c */ /* 0x000fda0003f25270 */
[----:B------:R-:W-:Y:S05]  /*05c0*/  @P1 BRA `(.L_x_13) ;  /* 0x0000000800481947 */ /* 0x000fea0003800000 */
[----:B------:R-:W2:Y:S01]  /*05d0*/  S2R R23, SR_CgaCtaId ;  /* 0x0000000000177919 */ /* 0x000ea20000008800 */
[----:B------:R-:W-:Y:S01]  /*05e0*/  MOV R22, 0x400 ;  /* 0x0000040000167802 */ /* 0x000fe20000000f00 */
[----:B------:R-:W3:Y:S02]  /*05f0*/  LDC.64 R32, c[0x0][0x3c8] ;  /* 0x0000f200ff207b82 */ /* 0x000ee40000000a00 */
[----:B---3-5:R-:W-:-:S04]  /*0600*/  LEA R32, P2, R21, R32, 0x3 ;  /* 0x0000002015207211 */ /* 0x028fc800078418ff */
[----:B------:R-:W-:Y:S02]  /*0610*/  LEA.HI.X R33, R21, R33, RZ, 0x3, P2 ;  /* 0x0000002115217211 */ /* 0x000fe400010f1cff */
[----:B--2---:R-:W-:-:S05]  /*0620*/  LEA R23, R23, R22, 0x18 ;  /* 0x0000001617177211 */ /* 0x004fca00078ec0ff */
[----:B------:R-:W-:-:S06]  /*0630*/  IMAD R22, R20, 0x8, R23 ;  /* 0x0000000814167824 */ /* 0x000fcc00078e0217 */
[----:B------:R-:W2:Y:S02]  /*0640*/  LDS.64 R22, [R22] ;  /* 0x0000000016167984 */ /* 0x000ea40000000a00 */
[----:B--2---:R-:W-:-:S14]  /*0650*/  DSETP.GE.AND P1, PT, |R22|, 1, PT ;  /* 0x3ff000001600742a */ /* 0x004fdc0003f26200 */
[----:B------:R-:W-:Y:S05]  /*0660*/  @!P1 BRA `(.L_x_14) ;  /* 0x0000000000fc9947 */ /* 0x000fea0003800000 */
[----:B------:R-:W-:-:S14]  /*0670*/  DSETP.GE.AND P1, PT, R22, RZ, PT ;  /* 0x000000ff1600722a */ /* 0x000fdc0003f26000 */
[----:B------:R-:W2:Y:S04]  /*0680*/  @P1 LDG.E.64.CONSTANT R20, desc[UR12][R32.64+0x30] ;  /* 0x0000300c20141981 */ /* 0x000ea8000c1e9b00 */
[----:B------:R-:W2:Y:S01]  /*0690*/  @!P1 LDG.E.64.CONSTANT R20, desc[UR12][R32.64+0x38] ;  /* 0x0000380c20149981 */ /* 0x000ea2000c1e9b00 */
[----:B------:R-:W-:Y:S01]  /*06a0*/  UMOV UR4, 0xfefa39ef ;  /* 0xfefa39ef00047882 */ /* 0x000fe20000000000 */
[----:B------:R-:W-:Y:S01]  /*06b0*/  UMOV UR5, 0x3fe62e42 ;  /* 0x3fe62e4200057882 */ /* 0x000fe20000000000 */
[----:B--2---:R-:W-:Y:S01]  /*06c0*/  DMUL R22, |R22|, R20 ;  /* 0x0000001416167228 */ /* 0x004fe20000000200 */
[----:B------:R-:W-:Y:S02]  /*06d0*/  IMAD.MOV.U32 R20, RZ, RZ, 0x652b82fe ;  /* 0x652b82feff147424 */ /* 0x000fe400078e00ff */
[----:B------:R-:W-:-:S06]  /*06e0*/  IMAD.MOV.U32 R21, RZ, RZ, 0x3ff71547 ;  /* 0x3ff71547ff157424 */ /* 0x000fcc00078e00ff */
[----:B------:R-:W-:Y:S01]  /*06f0*/  DFMA R20, R22, R20, 6.75539944105574400000e+15 ;  /* 0x433800001614742b */ /* 0x000fe20000000014 */
[----:B------:R-:W-:-:S07]  /*0700*/  FSETP.GEU.AND P1, PT, |R23|, 4.1917929649353027344, PT ;  /* 0x4086232b1700780b */ /* 0x000fce0003f2e200 */
[----:B------:R-:W-:-:S08]  /*0710*/  DADD R24, R20, -6.75539944105574400000e+15 ;  /* 0xc338000014187429 */ /* 0x000fd00000000000 */
[----:B------:R-:W-:Y:S01]  /*0720*/  DFMA R26, R24, -UR4, R22 ;  /* 0x80000004181a7c2b */ /* 0x000fe20008000016 */
[----:B------:R-:W-:Y:S01]  /*0730*/  UMOV UR4, 0x3b39803f ;  /* 0x3b39803f00047882 */ /* 0x000fe20000000000 */
[----:B------:R-:W-:-:S06]  /*0740*/  UMOV UR5, 0x3c7abc9e ;  /* 0x3c7abc9e00057882 */ /* 0x000fcc0000000000 */
[----:B------:R-:W-:Y:S01]  /*0750*/  DFMA R24, R24, -UR4, R26 ;  /* 0x8000000418187c2b */ /* 0x000fe2000800001a */
[----:B------:R-:W-:Y:S01]  /*0760*/  UMOV UR4, 0x69ce2bdf ;  /* 0x69ce2bdf00047882 */ /* 0x000fe20000000000 */
[----:B------:R-:W-:Y:S01]  /*0770*/  IMAD.MOV.U32 R26, RZ, RZ, -0x35dec16 ;  /* 0xfca213eaff1a7424 */ /* 0x000fe200078e00ff */
[----:B------:R-:W-:Y:S01]  /*0780*/  UMOV UR5, 0x3e5ade15 ;  /* 0x3e5ade1500057882 */ /* 0x000fe20000000000 */
[----:B------:R-:W-:-:S06]  /*0790*/  IMAD.MOV.U32 R27, RZ, RZ, 0x3e928af3 ;  /* 0x3e928af3ff1b7424 */ /* 0x000fcc00078e00ff */
[----:B------:R-:W-:Y:S01]  /*07a0*/  DFMA R26, R24, UR4, R26 ;  /* 0x00000004181a7c2b */ /* 0x000fe2000800001a */
[----:B------:R-:W-:Y:S01]  /*07b0*/  UMOV UR4, 0x62401315 ;  /* 0x6240131500047882 */ /* 0x000fe20000000000 */
[----:B------:R-:W-:-:S06]  /*07c0*/  UMOV UR5, 0x3ec71dee ;  /* 0x3ec71dee00057882 */ /* 0x000fcc0000000000 */
[----:B------:R-:W-:Y:S01]  /*07d0*/  DFMA R26, R24, R26, UR4 ;  /* 0x00000004181a7e2b */ /* 0x000fe2000800001a */
        /* <DEDUP_REMOVED lines=20> */
[----:B------:R-:W-:-:S08]  /*0920*/  DFMA R26, R24, R26, UR4 ;  /* 0x00000004181a7e2b */ /* 0x000fd0000800001a */
[----:B------:R-:W-:-:S08]  /*0930*/  DFMA R26, R24, R26, 1 ;  /* 0x3ff00000181a742b */ /* 0x000fd0000000001a */
[----:B------:R-:W-:-:S10]  /*0940*/  DFMA R24, R24, R26, 1 ;  /* 0x3ff000001818742b */ /* 0x000fd4000000001a */
[----:B------:R-:W-:Y:S02]  /*0950*/  IMAD R35, R20, 0x100000, R25 ;  /* 0x0010000014237824 */ /* 0x000fe400078e0219 */
[----:B------:R-:W-:Y:S01]  /*0960*/  IMAD.MOV.U32 R34, RZ, RZ, R24 ;  /* 0x000000ffff227224 */ /* 0x000fe200078e0018 */
[----:B------:R-:W-:Y:S06]  /*0970*/  @!P1 BRA `(.L_x_15) ;  /* 0x00000000007c9947 */ /* 0x000fec0003800000 */
[----:B------:R-:W-:Y:S01]  /*0980*/  FSETP.GEU.AND P2, PT, |R23|, 4.2275390625, PT ;  /* 0x408748001700780b */ /* 0x000fe20003f4e200 */
[C---:B------:R-:W-:Y:S02]  /*0990*/  DADD R26, R22.reuse, +INF ;  /* 0x7ff00000161a7429 */ /* 0x040fe40000000000 */
[----:B------:R-:W-:-:S08]  /*09a0*/  DSETP.GEU.AND P1, PT, R22, RZ, PT ;  /* 0x000000ff1600722a */ /* 0x000fd00003f2e000 */
[----:B------:R-:W-:Y:S02]  /*09b0*/  FSEL R34, R26, RZ, P1 ;  /* 0x000000ff1a227208 */ /* 0x000fe40000800000 */
[----:B------:R-:W-:Y:S01]  /*09c0*/  FSEL R35, R27, RZ, P1 ;  /* 0x000000ff1b237208 */ /* 0x000fe20000800000 */
[----:B------:R-:W-:Y:S06]  /*09d0*/  @P2 BRA `(.L_x_15) ;  /* 0x0000000000642947 */ /* 0x000fec0003800000 */
[----:B------:R-:W-:Y:S01]  /*09e0*/  LEA.HI R21, R20, R20, RZ, 0x1 ;  /* 0x0000001414157211 */ /* 0x000fe200078f08ff */
[----:B------:R-:W-:-:S03]  /*09f0*/  IMAD.MOV.U32 R34, RZ, RZ, RZ ;  /* 0x000000ffff227224 */ /* 0x000fc600078e00ff */
[----:B------:R-:W-:-:S05]  /*0a00*/  SHF.R.S32.HI R21, RZ, 0x1, R21 ;  /* 0x00000001ff157819 */ /* 0x000fca0000011415 */
[----:B------:R-:W-:Y:S02]  /*0a10*/  IMAD.IADD R20, R20, 0x1, -R21 ;  /* 0x0000000114147824 */ /* 0x000fe400078e0a15 */
[----:B------:R-:W-:-:S03]  /*0a20*/  IMAD R25, R21, 0x100000, R25 ;  /* 0x0010000015197824 */ /* 0x000fc600078e0219 */
[----:B------:R-:W-:-:S06]  /*0a30*/  LEA R35, R20, 0x3ff00000, 0x14 ;  /* 0x3ff0000014237811 */ /* 0x000fcc00078ea0ff */
[----:B------:R-:W-:Y:S01]  /*0a40*/  DMUL R34, R24, R34 ;  /* 0x0000002218227228 */ /* 0x000fe20000000000 */
[----:B------:R-:W-:Y:S10]  /*0a50*/  BRA `(.L_x_15) ;  /* 0x0000000000447947 */ /* 0x000ff40003800000 */
.L_x_14:
[----:B------:R-:W2:Y:S04]  /*0a60*/  LDG.E.64.CONSTANT R24, desc[UR12][R32.64] ;  /* 0x0000000c20187981 */ /* 0x000ea8000c1e9b00 */
[----:B------:R-:W3:Y:S01]  /*0a70*/  LDG.E.64.CONSTANT R20, desc[UR12][R32.64+0x8] ;  /* 0x0000080c20147981 */ /* 0x000ee2000c1e9b00 */
[----:B------:R-:W-:-:S03]  /*0a80*/  DMUL R30, R22, R22 ;  /* 0x00000016161e7228 */ /* 0x000fc60000000000 */
[----:B------:R-:W4:Y:S04]  /*0a90*/  LDG.E.64.CONSTANT R28, desc[UR12][R32.64+0x10] ;  /* 0x0000100c201c7981 */ /* 0x000f28000c1e9b00 */
[----:B------:R-:W5:Y:S04]  /*0aa0*/  LDG.E.64.CONSTANT R26, desc[UR12][R32.64+0x18] ;  /* 0x0000180c201a7981 */ /* 0x000f68000c1e9b00 */
[----:B------:R-:W5:Y:S01]  /*0ab0*/  LDG.E.64.CONSTANT R34, desc[UR12][R32.64+0x28] ;  /* 0x0000280c20227981 */ /* 0x000f62000c1e9b00 */
[----:B--2---:R-:W-:-:S08]  /*0ac0*/  DFMA R24, R22, R24, 1 ;  /* 0x3ff000001618742b */ /* 0x004fd00000000018 */
[----:B---3--:R-:W-:Y:S02]  /*0ad0*/  DFMA R20, R30, R20, R24 ;  /* 0x000000141e14722b */ /* 0x008fe40000000018 */
[----:B------:R-:W2:Y:S01]  /*0ae0*/  LDG.E.64.CONSTANT R24, desc[UR12][R32.64+0x20] ;  /* 0x0000200c20187981 */ /* 0x000ea2000c1e9b00 */
[----:B------:R-:W-:-:S08]  /*0af0*/  DMUL R30, R22, R30 ;  /* 0x0000001e161e7228 */ /* 0x000fd00000000000 */
[----:B----4-:R-:W-:Y:S02]  /*0b00*/  DFMA R20, R30, R28, R20 ;  /* 0x0000001c1e14722b */ /* 0x010fe40000000014 */
[----:B------:R-:W-:-:S08]  /*0b10*/  DMUL R30, R22, R30 ;  /* 0x0000001e161e7228 */ /* 0x000fd00000000000 */
[----:B-----5:R-:W-:Y:S02]  /*0b20*/  DFMA R20, R30, R26, R20 ;  /* 0x0000001a1e14722b */ /* 0x020fe40000000014 */
[----:B------:R-:W-:-:S08]  /*0b30*/  DMUL R30, R22, R30 ;  /* 0x0000001e161e7228 */ /* 0x000fd00000000000 */
[----:B------:R-:W-:Y:S02]  /*0b40*/  DMUL R22, R22, R30 ;  /* 0x0000001e16167228 */ /* 0x000fe40000000000 */
[----:B--2---:R-:W-:-:S08]  /*0b50*/  DFMA R20, R30, R24, R20 ;  /* 0x000000181e14722b */ /* 0x004fd00000000014 */
[----:B------:R-:W-:-:S11]  /*0b60*/  DFMA R34, R22, R34, R20 ;  /* 0x000000221622722b */ /* 0x000fd60000000014 */
.L_x_15:
[----:B------:R-:W-:Y:S01]  /*0b70*/  DMUL R14, R14, R34 ;  /* 0x000000220e0e7228 */ /* 0x000fe20000000000 */
[----:B------:R-:W-:Y:S10]  /*0b80*/  BRA `(.L_x_13) ;  /* 0x0000000000d87947 */ /* 0x000ff40003800000 */
.L_x_10:
[----:B------:R-:W-:-:S13]  /*0b90*/  ISETP.NE.AND P1, PT, R23, 0x4, PT ;  /* 0x000000041700780c */ /* 0x000fda0003f25270 */
[----:B------:R-:W-:Y:S05]  /*0ba0*/  @!P1 BRA `(.L_x_16) ;  /* 0x0000000000589947 */ /* 0x000fea0003800000 */
[----:B------:R-:W-:-:S13]  /*0bb0*/  ISETP.NE.AND P1, PT, R23, 0x5, PT ;  /* 0x000000051700780c */ /* 0x000fda0003f25270 */
[----:B------:R-:W-:Y:S05]  /*0bc0*/  @!P1 BRA `(.L_x_11) ;  /* 0x0000000000249947 */ /* 0x000fea0003800000 */
[----:B------:R-:W-:-:S13]  /*0bd0*/  ISETP.NE.AND P1, PT, R23, 0x6, PT ;  /* 0x000000061700780c */ /* 0x000fda0003f25270 */
[----:B------:R-:W-:Y:S05]  /*0be0*/  @P1 BRA `(.L_x_13) ;  /* 0x0000000000c01947 */ /* 0x000fea0003800000 */
.L_x_12:
[----:B------:R-:W2:Y:S01]  /*0bf0*/  S2R R22, SR_CgaCtaId ;  /* 0x0000000000167919 */ /* 0x000ea20000008800 */
[----:B-----5:R-:W-:-:S04]  /*0c00*/  MOV R21, 0x400 ;  /* 0x0000040000157802 */ /* 0x020fc80000000f00 */
[----:B--2---:R-:W-:-:S05]  /*0c10*/  LEA R21, R22, R21, 0x18 ;  /* 0x0000001516157211 */ /* 0x004fca00078ec0ff */
[----:B------:R-:W-:-:S06]  /*0c20*/  IMAD R21, R20, 0x8, R21 ;  /* 0x0000000814157824 */ /* 0x000fcc00078e0215 */
[----:B------:R-:W2:Y:S02]  /*0c30*/  LDS.64 R20, [R21] ;  /* 0x0000000015147984 */ /* 0x000ea40000000a00 */
[----:B--2---:R-:W-:Y:S01]  /*0c40*/  DMUL R14, R14, R20 ;  /* 0x000000140e0e7228 */ /* 0x004fe20000000000 */
[----:B------:R-:W-:Y:S10]  /*0c50*/  BRA `(.L_x_13) ;  /* 0x0000000000a47947 */ /* 0x000ff40003800000 */
.L_x_11:
[----:B------:R-:W2:Y:S01]  /*0c60*/  LDC.64 R22, c[0x0][0x3c0] ;  /* 0x0000f000ff167b82 */ /* 0x000ea20000000a00 */
[----:B-----5:R-:W-:-:S05]  /*0c70*/  IADD3 R21, PT, PT, R36, R21, RZ ;  /* 0x0000001524157210 */ /* 0x020fca0007ffe0ff */
[----:B--2---:R-:W-:-:S06]  /*0c80*/  IMAD.WIDE.U32 R20, R21, 0x4, R22 ;  /* 0x0000000415147825 */ /* 0x004fcc00078e0016 */
[----:B------:R-:W2:Y:S01]  /*0c90*/  LDG.E.CONSTANT R20, desc[UR12][R20.64] ;  /* 0x0000000c14147981 */ /* 0x000ea2000c1e9900 */
[----:B------:R-:W3:Y:S01]  /*0ca0*/  S2UR UR5, SR_CgaCtaId ;  /* 0x00000000000579c3 */ /* 0x000ee20000008800 */
[----:B------:R-:W-:Y:S02]  /*0cb0*/  UMOV UR4, 0x400 ;  /* 0x0000040000047882 */ /* 0x000fe40000000000 */
[----:B---3--:R-:W-:-:S06]  /*0cc0*/  ULEA UR4, UR5, UR4, 0x18 ;  /* 0x0000000405047291 */ /* 0x008fcc000f8ec0ff */
[----:B--2---:R-:W-:-:S06]  /*0cd0*/  LEA R22, R20, UR4, 0x3 ;  /* 0x0000000414167c11 */ /* 0x004fcc000f8e18ff */
[----:B------:R-:W2:Y:S02]  /*0ce0*/  LDS.64 R22, [R22] ;  /* 0x0000000016167984 */ /* 0x000ea40000000a00 */
[----:B--2---:R-:W-:Y:S01]  /*0cf0*/  DMUL R14, R14, R22 ;  /* 0x000000160e0e7228 */ /* 0x004fe20000000000 */
[----:B------:R-:W-:Y:S10]  /*0d00*/  BRA `(.L_x_13) ;  /* 0x0000000000787947 */ /* 0x000ff40003800000 */
.L_x_16:
[----:B-----5:R-:W-:-:S05]  /*0d10*/  LEA R21, P1, R36, R21, 0x1 ;  /* 0x0000001524157211 */ /* 0x020fca00078208ff */
[----:B------:R-:W-:Y:S01]  /*0d20*/  IMAD.X R24, RZ, RZ, RZ, P1 ;  /* 0x000000ffff187224 */ /* 0x000fe200008e06ff */
[----:B0-----:R-:W-:-:S04]  /*0d30*/  LEA R22, P1, R21, UR16, 0x3 ;  /* 0x0000001015167c11 */ /* 0x001fc8000f8218ff */
[----:B------:R-:W-:-:S05]  /*0d40*/  LEA.HI.X R23, R21, UR17, R24, 0x3, P1 ;  /* 0x0000001115177c11 */ /* 0x000fca00088f1c18 */
[----:B------:R-:W2:Y:S01]  /*0d50*/  LDG.E.64.CONSTANT R24, desc[UR12][R22.64] ;  /* 0x0000000c16187981 */ /* 0x000ea2000c1e9b00 */
[----:B------:R-:W-:Y:S01]  /*0d60*/  MOV R21, 0x400 ;  /* 0x0000040000157802 */ /* 0x000fe20000000f00 */
[----:B------:R-:W0:Y:S03]  /*0d70*/  S2R R26, SR_CgaCtaId ;  /* 0x00000000001a7919 */ /* 0x000e260000008800 */
[----:B0-----:R-:W-:-:S05]  /*0d80*/  LEA R21, R26, R21, 0x18 ;  /* 0x000000151a157211 */ /* 0x001fca00078ec0ff */
[----:B------:R-:W-:-:S06]  /*0d90*/  IMAD R21, R20, 0x8, R21 ;  /* 0x0000000814157824 */ /* 0x000fcc00078e0215 */
[----:B------:R-:W0:Y:S02]  /*0da0*/  LDS.64 R20, [R21] ;  /* 0x0000000015147984 */ /* 0x000e240000000a00 */
[----:B0-----:R-:W-:-:S14]  /*0db0*/  DSETP.GT.AND P1, PT, R20, 1, PT ;  /* 0x3ff000001400742a */ /* 0x001fdc0003f24000 */
[----:B--2---:R-:W-:Y:S01]  /*0dc0*/  @P1 DMUL R26, R20, R24 ;  /* 0x00000018141a1228 */ /* 0x004fe20000000000 */
[----:B------:R-:W-:Y:S10]  /*0dd0*/  @P1 BRA `(.L_x_17) ;  /* 0x0000000000401947 */ /* 0x000ff40003800000 */
[----:B------:R-:W2:Y:S01]  /*0de0*/  LDG.E.64.CONSTANT R22, desc[UR12][R22.64+0x8] ;  /* 0x0000080c16167981 */ /* 0x000ea2000c1e9b00 */
[----:B------:R-:W-:-:S14]  /*0df0*/  DSETP.GEU.AND P1, PT, R20, -1, PT ;  /* 0xbff000001400742a */ /* 0x000fdc0003f2e000 */
[----:B--2---:R-:W-:Y:S01]  /*0e00*/  @!P1 DMUL R26, R20, R22 ;  /* 0x00000016141a9228 */ /* 0x004fe20000000000 */
[----:B------:R-:W-:Y:S10]  /*0e10*/  @!P1 BRA `(.L_x_17) ;  /* 0x0000000000309947 */ /* 0x000ff40003800000 */
[----:B------:R-:W-:Y:S01]  /*0e20*/  DMUL R28, R20, R20 ;  /* 0x00000014141c7228 */ /* 0x000fe20000000000 */
[----:B------:R-:W-:Y:S01]  /*0e30*/  IMAD.MOV.U32 R26, RZ, RZ, 0x0 ;  /* 0x00000000ff1a7424 */ /* 0x000fe200078e00ff */
[C-C-:B------:R-:W-:Y:S01]  /*0e40*/  DADD R30, R24.reuse, -R22.reuse ;  /* 0x00000000181e7229 */ /* 0x140fe20000000816 */
[----:B------:R-:W-:Y:S01]  /*0e50*/  IMAD.MOV.U32 R27, RZ, RZ, 0x40080000 ;  /* 0x40080000ff1b7424 */ /* 0x000fe200078e00ff */
[----:B------:R-:W-:-:S05]  /*0e60*/  DADD R22, R24, R22 ;  /* 0x0000000018167229 */ /* 0x000fca0000000016 */
[----:B------:R-:W-:Y:S02]  /*0e70*/  DFMA R26, R28, R26, -10 ;  /* 0xc02400001c1a742b */ /* 0x000fe4000000001a */
[----:B------:R-:W-:Y:S02]  /*0e80*/  DMUL R30, R30, 0.0625 ;  /* 0x3fb000001e1e7828 */ /* 0x000fe40000000000 */
[----:B------:R-:W-:-:S04]  /*0e90*/  DMUL R22, R22, 0.5 ;  /* 0x3fe0000016167828 */ /* 0x000fc80000000000 */
[----:B------:R-:W-:-:S08]  /*0ea0*/  DFMA R26, R28, R26, 15 ;  /* 0x402e00001c1a742b */ /* 0x000fd0000000001a */
[----:B------:R-:W-:-:S08]  /*0eb0*/  DMUL R26, R28, R26 ;  /* 0x0000001a1c1a7228 */ /* 0x000fd00000000000 */
[----:B------:R-:W-:-:S08]  /*0ec0*/  DMUL R26, R30, R26 ;  /* 0x0000001a1e1a7228 */ /* 0x000fd00000000000 */
[----:B------:R-:W-:-:S11]  /*0ed0*/  DFMA R26, R20, R22, R26 ;  /* 0x00000016141a722b */ /* 0x000fd6000000001a */
.L_x_17:
[----:B------:R-:W-:-:S11]  /*0ee0*/  DADD R16, R16, R26 ;  /* 0x0000000010107229 */ /* 0x000fd6000000001a */
.L_x_13:
[----:B------:R-:W-:-:S05]  /*0ef0*/  IADD3 R18, P1, PT, R18, 0x10, RZ ;  /* 0x0000001012127810 */ /* 0x000fca0007f3e0ff */
[----:B------:R-:W-:Y:S01]  /*0f00*/  IMAD.X R19, RZ, RZ, R19, P1 ;  /* 0x000000ffff137224 */ /* 0x000fe200008e0613 */
[----:B------:R-:W-:Y:S07]  /*0f10*/  @P0 BRA `(.L_x_18) ;  /* 0xfffffff400700947 */ /* 0x000fee000383ffff */
.L_x_9:
[----:B-----5:R-:W-:-:S08]  /*0f20*/  DADD R12, R12, R16 ;  /* 0x000000000c0c7229 */ /* 0x020fd00000000010 */
[----:B------:R-:W-:-:S11]  /*0f30*/  DFMA R10, R12, R14, R10 ;  /* 0x0000000e0c0a722b */ /* 0x000fd6000000000a */
.L_x_8:
[----:B012---:R-:W-:Y:S05]  /*0f40*/  BSYNC.RECONVERGENT B2 ;  /* 0x0000000000027941 */ /* 0x007fea0003800200 */
.L_x_7:
[----:B------:R-:W0:Y:S01]  /*0f50*/  LDCU UR4, c[0x0][0x3f0] ;  /* 0x00007e00ff0477ac */ /* 0x000e220008000800 */
[----:B------:R-:W-:-:S05]  /*0f60*/  VIADD R5, R5, 0x1 ;  /* 0x0000000105057836 */ /* 0x000fca0000000000 */
[----:B0-----:R-:W-:-:S13]  /*0f70*/  ISETP.NE.AND P0, PT, R5, UR4, PT ;  /* 0x0000000405007c0c */ /* 0x001fda000bf05270 */
[----:B------:R-:W-:Y:S05]  /*0f80*/  @P0 BRA `(.L_x_19) ;  /* 0xfffffff000d40947 */ /* 0x000fea000383ffff */
[----:B------:R-:W0:Y:S01]  /*0f90*/  LDC R5, c[0x0][0x3ec] ;  /* 0x0000fb00ff057b82 */ /* 0x000e220000000800 */
[----:B------:R-:W1:Y:S01]  /*0fa0*/  LDCU.64 UR4, c[0x0][0x388] ;  /* 0x00007100ff0477ac */ /* 0x000e620008000a00 */
[----:B------:R-:W-:Y:S02]  /*0fb0*/  IMAD.MOV.U32 R12, RZ, RZ, R4 ;  /* 0x000000ffff0c7224 */ /* 0x000fe400078e0004 */
[----:B------:R-:W-:Y:S01]  /*0fc0*/  IMAD.MOV.U32 R13, RZ, RZ, RZ ;  /* 0x000000ffff0d7224 */ /* 0x000fe200078e00ff */
[----:B------:R-:W2:Y:S01]  /*0fd0*/  LDCU.128 UR16, c[0x0][0x390] ;  /* 0x00007200ff1077ac */ /* 0x000ea20008000c00 */
[----:B0-----:R-:W-:-:S04]  /*0fe0*/  IMAD.WIDE.U32 R12, R2, R5, R12 ;  /* 0x00000005020c7225 */ /* 0x001fc800078e000c */
[C---:B------:R-:W-:Y:S01]  /*0ff0*/  IMAD.SHL.U32 R16, R12.reuse, 0x8, RZ ;  /* 0x000000080c107824 */ /* 0x040fe200078e00ff */
[----:B------:R-:W-:-:S04]  /*1000*/  SHF.L.U64.HI R17, R12, 0x3, R13 ;  /* 0x000000030c117819 */ /* 0x000fc8000001020d */
[C---:B-1----:R-:W-:Y:S02]  /*1010*/  IADD3 R12, P0, PT, R16.reuse, UR4, RZ ;  /* 0x00000004100c7c10 */ /* 0x042fe4000ff1e0ff */
[C---:B--2---:R-:W-:Y:S02]  /*1020*/  IADD3 R14, P1, PT, R16.reuse, UR18, RZ ;  /* 0x00000012100e7c10 */ /* 0x044fe4000ff3e0ff */
[----:B------:R-:W-:Y:S02]  /*1030*/  IADD3 R16, P2, PT, R16, UR16, RZ ;  /* 0x0000001010107c10 */ /* 0x000fe4000ff5e0ff */
[C---:B------:R-:W-:Y:S02]  /*1040*/  IADD3.X R13, PT, PT, R17.reuse, UR5, RZ, P0, !PT ;  /* 0x00000005110d7c10 */ /* 0x040fe400087fe4ff */
[C---:B------:R-:W-:Y:S02]  /*1050*/  IADD3.X R15, PT, PT, R17.reuse, UR19, RZ, P1, !PT ;  /* 0x00000013110f7c10 */ /* 0x040fe40008ffe4ff */
[----:B------:R-:W-:-:S02]  /*1060*/  IADD3.X R17, PT, PT, R17, UR17, RZ, P2, !PT ;  /* 0x0000001111117c10 */ /* 0x000fc400097fe4ff */
[----:B------:R-:W5:Y:S04]  /*1070*/  LDG.E.64.CONSTANT R12, desc[UR12][R12.64] ;  /* 0x0000000c0c0c7981 */ /* 0x000f68000c1e9b00 */
[----:B------:R-:W5:Y:S04]  /*1080*/  LDG.E.64.CONSTANT R14, desc[UR12][R14.64] ;  /* 0x0000000c0e0e7981 */ /* 0x000f68000c1e9b00 */
[----:B------:R-:W5:Y:S01]  /*1090*/  LDG.E.64.CONSTANT R16, desc[UR12][R16.64] ;  /* 0x0000000c10107981 */ /* 0x000f62000c1e9b00 */
[----:B------:R-:W-:Y:S01]  /*10a0*/  UMOV UR4, 0xd9d7bdbb ;  /* 0xd9d7bdbb00047882 */ /* 0x000fe20000000000 */
[----:B------:R-:W-:Y:S01]  /*10b0*/  UMOV UR5, 0x3ddb7cdf ;  /* 0x3ddb7cdf00057882 */ /* 0x000fe20000000000 */
[----:B------:R-:W-:Y:S01]  /*10c0*/  BSSY.RECONVERGENT B2, `(.L_x_20) ;  /* 0x0000057000027945 */ /* 0x000fe20003800200 */
[----:B------:R-:W-:Y:S01]  /*10d0*/  DSETP.GEU.AND P0, PT, R10, UR4, PT ;  /* 0x000000040a007e2a */ /* 0x000fe2000bf0e000 */
[----:B------:R-:W-:-:S05]  /*10e0*/  MOV R29, 0xfffffc01 ;  /* 0xfffffc01001d7802 */ /* 0x000fca0000000f00 */
[----:B------:R-:W-:Y:S02]  /*10f0*/  FSEL R28, R11, 0.10717176645994186401, P0 ;  /* 0x3ddb7cdf0b1c7808 */ /* 0x000fe40000000000 */
[----:B------:R-:W-:Y:S02]  /*1100*/  FSEL R26, R10, -7.59071635616563200000e+15, P0 ;  /* 0xd9d7bdbb0a1a7808 */ /* 0x000fe40000000000 */
[----:B------:R-:W-:Y:S01]  /*1110*/  ISETP.GT.AND P1, PT, R28, 0xfffff, PT ;  /* 0x000fffff1c00780c */ /* 0x000fe20003f24270 */
[----:B------:R-:W-:Y:S02]  /*1120*/  IMAD.MOV.U32 R11, RZ, RZ, R28 ;  /* 0x000000ffff0b7224 */ /* 0x000fe400078e001c */
[----:B------:R-:W-:Y:S02]  /*1130*/  IMAD.MOV.U32 R10, RZ, RZ, R26 ;  /* 0x000000ffff0a7224 */ /* 0x000fe400078e001a */
[----:B------:R-:W-:Y:S02]  /*1140*/  IMAD.MOV.U32 R19, RZ, RZ, R11 ;  /* 0x000000ffff137224 */ /* 0x000fe400078e000b */
[----:B------:R-:W-:-:S06]  /*1150*/  IMAD.MOV.U32 R18, RZ, RZ, R10 ;  /* 0x000000ffff127224 */ /* 0x000fcc00078e000a */
[----:B------:R-:W-:Y:S01]  /*1160*/  @!P1 DMUL R18, R10, 1.80143985094819840000e+16 ;  /* 0x435000000a129828 */ /* 0x000fe20000000000 */
[----:B------:R-:W-:-:S09]  /*1170*/  @!P1 IMAD.MOV.U32 R29, RZ, RZ, -0x435 ;  /* 0xfffffbcbff1d9424 */ /* 0x000fd200078e00ff */
[----:B------:R-:W-:Y:S02]  /*1180*/  @!P1 IMAD.MOV.U32 R28, RZ, RZ, R19 ;  /* 0x000000ffff1c9224 */ /* 0x000fe400078e0013 */
[----:B------:R-:W-:Y:S02]  /*1190*/  @!P1 IMAD.MOV.U32 R26, RZ, RZ, R18 ;  /* 0x000000ffff1a9224 */ /* 0x000fe400078e0012 */
[----:B------:R-:W-:-:S05]  /*11a0*/  VIADD R20, R28, 0xffffffff ;  /* 0xffffffff1c147836 */ /* 0x000fca0000000000 */
[----:B------:R-:W-:-:S13]  /*11b0*/  ISETP.GT.U32.AND P0, PT, R20, 0x7feffffe, PT ;  /* 0x7feffffe1400780c */ /* 0x000fda0003f04070 */
[----:B------:R-:W-:Y:S05]  /*11c0*/  @P0 BRA `(.L_x_21) ;  /* 0x0000000400000947 */ /* 0x000fea0003800000 */
[----:B------:R-:W-:Y:S01]  /*11d0*/  LOP3.LUT R18, R28, 0xfffff, RZ, 0xc0, !PT ;  /* 0x000fffff1c127812 */ /* 0x000fe200078ec0ff */
[----:B------:R-:W-:Y:S01]  /*11e0*/  IMAD.MOV.U32 R24, RZ, RZ, RZ ;  /* 0x000000ffff187224 */ /* 0x000fe200078e00ff */
[----:B------:R-:W-:Y:S01]  /*11f0*/  UMOV UR4, 0x3ae80f1e ;  /* 0x3ae80f1e00047882 */ /* 0x000fe20000000000 */
[----:B------:R-:W-:Y:S01]  /*1200*/  IMAD.MOV.U32 R30, RZ, RZ, -0x748574fc ;  /* 0x8b7a8b04ff1e7424 */ /* 0x000fe200078e00ff */
[----:B------:R-:W-:Y:S01]  /*1210*/  LOP3.LUT R27, R18, 0x3ff00000, RZ, 0xfc, !PT ;  /* 0x3ff00000121b7812 */ /* 0x000fe200078efcff */
[----:B------:R-:W-:Y:S01]  /*1220*/  IMAD.MOV.U32 R31, RZ, RZ, 0x3ed0ee25 ;  /* 0x3ed0ee25ff1f7424 */ /* 0x000fe200078e00ff */
[----:B------:R-:W-:Y:S01]  /*1230*/  UMOV UR5, 0x3eb1380b ;  /* 0x3eb1380b00057882 */ /* 0x000fe20000000000 */
[----:B------:R-:W-:Y:S01]  /*1240*/  UMOV UR16, 0x80000000 ;  /* 0x8000000000107882 */ /* 0x000fe20000000000 */
[----:B------:R-:W-:Y:S01]  /*1250*/  ISETP.GE.U32.AND P0, PT, R27, 0x3ff6a09f, PT ;  /* 0x3ff6a09f1b00780c */ /* 0x000fe20003f06070 */
[----:B------:R-:W-:-:S12]  /*1260*/  UMOV UR17, 0x43300000 ;  /* 0x4330000000117882 */ /* 0x000fd80000000000 */
[----:B------:R-:W-:-:S04]  /*1270*/  @P0 VIADD R19, R27, 0xfff00000 ;  /* 0xfff000001b130836 */ /* 0x000fc80000000000 */
[----:B------:R-:W-:-:S06]  /*1280*/  @P0 IMAD.MOV.U32 R27, RZ, RZ, R19 ;  /* 0x000000ffff1b0224 */ /* 0x000fcc00078e0013 */
[C---:B------:R-:W-:Y:S02]  /*1290*/  DADD R18, R26.reuse, 1 ;  /* 0x3ff000001a127429 */ /* 0x040fe40000000000 */
[----:B------:R-:W-:-:S04]  /*12a0*/  DADD R26, R26, -1 ;  /* 0xbff000001a1a7429 */ /* 0x000fc80000000000 */
[----:B------:R-:W0:Y:S02]  /*12b0*/  MUFU.RCP64H R25, R19 ;  /* 0x0000001300197308 */ /* 0x000e240000001800 */
[----:B0-----:R-:W-:-:S08]  /*12c0*/  DFMA R20, -R18, R24, 1 ;  /* 0x3ff000001214742b */ /* 0x001fd00000000118 */
[----:B------:R-:W-:-:S08]  /*12d0*/  DFMA R20, R20, R20, R20 ;  /* 0x000000141414722b */ /* 0x000fd00000000014 */
[----:B------:R-:W-:-:S08]  /*12e0*/  DFMA R24, R24, R20, R24 ;  /* 0x000000141818722b */ /* 0x000fd00000000018 */
[----:B------:R-:W-:-:S08]  /*12f0*/  DMUL R22, R26, R24 ;  /* 0x000000181a167228 */ /* 0x000fd00000000000 */
[----:B------:R-:W-:-:S08]  /*1300*/  DFMA R22, R26, R24, R22 ;  /* 0x000000181a16722b */ /* 0x000fd00000000016 */
[----:B------:R-:W-:-:S08]  /*1310*/  DMUL R20, R22, R22 ;  /* 0x0000001616147228 */ /* 0x000fd00000000000 */
[----:B------:R-:W-:Y:S01]  /*1320*/  DFMA R18, R20, UR4, R30 ;  /* 0x0000000414127c2b */ /* 0x000fe2000800001e */
[----:B------:R-:W-:Y:S01]  /*1330*/  UMOV UR4, 0x9f02676f ;  /* 0x9f02676f00047882 */ /* 0x000fe20000000000 */
[----:B------:R-:W-:Y:S01]  /*1340*/  UMOV UR5, 0x3ef3b266 ;  /* 0x3ef3b26600057882 */ /* 0x000fe20000000000 */
[----:B------:R-:W-:Y:S01]  /*1350*/  LEA.HI R30, R28, R29, RZ, 0xc ;  /* 0x0000001d1c1e7211 */ /* 0x000fe200078f60ff */
[----:B------:R-:W-:Y:S01]  /*1360*/  DADD R28, R26, -R22 ;  /* 0x000000001a1c7229 */ /* 0x000fe20000000816 */
[----:B------:R-:W-:-:S03]  /*1370*/  IMAD.MOV.U32 R31, RZ, RZ, 0x43300000 ;  /* 0x43300000ff1f7424 */ /* 0x000fc600078e00ff */
[----:B------:R-:W-:Y:S01]  /*1380*/  DFMA R18, R20, R18, UR4 ;  /* 0x0000000414127e2b */ /* 0x000fe20008000012 */
[----:B------:R-:W-:Y:S01]  /*1390*/  UMOV UR4, 0xa9ab0956 ;  /* 0xa9ab095600047882 */ /* 0x000fe20000000000 */
[----:B------:R-:W-:Y:S01]  /*13a0*/  UMOV UR5, 0x3f1745cb ;  /* 0x3f1745cb00057882 */ /* 0x000fe20000000000 */
[----:B------:R-:W-:Y:S01]  /*13b0*/  @P0 VIADD R30, R30, 0x1 ;  /* 0x000000011e1e0836 */ /* 0x000fe20000000000 */
[----:B------:R-:W-:-:S04]  /*13c0*/  DADD R28, R28, R28 ;  /* 0x000000001c1c7229 */ /* 0x000fc8000000001c */
[----:B------:R-:W-:Y:S01]  /*13d0*/  DFMA R18, R20, R18, UR4 ;  /* 0x0000000414127e2b */ /* 0x000fe20008000012 */
[----:B------:R-:W-:Y:S01]  /*13e0*/  UMOV UR4, 0x2d1b5154 ;  /* 0x2d1b515400047882 */ /* 0x000fe20000000000 */
[----:B------:R-:W-:Y:S01]  /*13f0*/  UMOV UR5, 0x3f3c71c7 ;  /* 0x3f3c71c700057882 */ /* 0x000fe20000000000 */
[----:B------:R-:W-:Y:S01]  /*1400*/  LOP3.LUT R30, R30, 0x80000000, RZ, 0x3c, !PT ;  /* 0x800000001e1e7812 */ /* 0x000fe200078e3cff */
[----:B------:R-:W-:-:S04]  /*1410*/  DFMA R28, R26, -R22, R28 ;  /* 0x800000161a1c722b */ /* 0x000fc8000000001c */
[----:B------:R-:W-:Y:S01]  /*1420*/  DFMA R18, R20, R18, UR4 ;  /* 0x0000000414127e2b */ /* 0x000fe20008000012 */
[----:B------:R-:W-:Y:S01]  /*1430*/  UMOV UR4, 0x923be72d ;  /* 0x923be72d00047882 */ /* 0x000fe20000000000 */
[----:B------:R-:W-:Y:S01]  /*1440*/  UMOV UR5, 0x3f624924 ;  /* 0x3f62492400057882 */ /* 0x000fe20000000000 */
[----:B------:R-:W-:Y:S01]  /*1450*/  DADD R30, R30, -UR16 ;  /* 0x800000101e1e7e29 */ /* 0x000fe20008000000 */
[----:B------:R-:W-:Y:S01]  /*1460*/  UMOV UR16, 0xfefa39ef ;  /* 0xfefa39ef00107882 */ /* 0x000fe20000000000 */
[----:B------:R-:W-:Y:S01]  /*1470*/  UMOV UR17, 0x3fe62e42 ;  /* 0x3fe62e4200117882 */ /* 0x000fe20000000000 */
[----:B------:R-:W-:Y:S02]  /*1480*/  DMUL R28, R24, R28 ;  /* 0x0000001c181c7228 */ /* 0x000fe40000000000 */
[----:B------:R-:W-:Y:S01]  /*1490*/  DFMA R18, R20, R18, UR4 ;  /* 0x0000000414127e2b */ /* 0x000fe20008000012 */
[----:B------:R-:W-:Y:S01]  /*14a0*/  UMOV UR4, 0x9999a3c4 ;  /* 0x9999a3c400047882 */ /* 0x000fe20000000000 */
[----:B------:R-:W-:Y:S01]  /*14b0*/  UMOV UR5, 0x3f899999 ;  /* 0x3f89999900057882 */ /* 0x000fe20000000000 */
[----:B------:R-:W-:-:S05]  /*14c0*/  DFMA R26, R30, UR16, R22 ;  /* 0x000000101e1a7c2b */ /* 0x000fca0008000016 */
[----:B------:R-:W-:Y:S01]  /*14d0*/  DFMA R18, R20, R18, UR4 ;  /* 0x0000000414127e2b */ /* 0x000fe20008000012 */
[----:B------:R-:W-:Y:S01]  /*14e0*/  UMOV UR4, 0x55555554 ;  /* 0x5555555400047882 */ /* 0x000fe20000000000 */
[----:B------:R-:W-:-:S06]  /*14f0*/  UMOV UR5, 0x3fb55555 ;  /* 0x3fb5555500057882 */ /* 0x000fcc0000000000 */
[----:B------:R-:W-:Y:S01]  /*1500*/  DFMA R18, R20, R18, UR4 ;  /* 0x0000000414127e2b */ /* 0x000fe20008000012 */
[----:B------:R-:W-:Y:S01]  /*1510*/  UMOV UR4, 0xfefa39ef ;  /* 0xfefa39ef00047882 */ /* 0x000fe20000000000 */
[----:B------:R-:W-:Y:S02]  /*1520*/  UMOV UR5, 0x3fe62e42 ;  /* 0x3fe62e4200057882 */ /* 0x000fe40000000000 */
[----:B------:R-:W-:Y:S01]  /*1530*/  DFMA R24, R30, -UR4, R26 ;  /* 0x800000041e187c2b */ /* 0x000fe2000800001a */
[----:B------:R-:W-:Y:S01]  /*1540*/  UMOV UR4, 0x3b39803f ;  /* 0x3b39803f00047882 */ /* 0x000fe20000000000 */
[----:B------:R-:W-:Y:S02]  /*1550*/  UMOV UR5, 0x3c7abc9e ;  /* 0x3c7abc9e00057882 */ /* 0x000fe40000000000 */
[----:B------:R-:W-:-:S04]  /*1560*/  DMUL R18, R20, R18 ;  /* 0x0000001214127228 */ /* 0x000fc80000000000 */
[----:B------:R-:W-:-:S04]  /*1570*/  DADD R24, -R22, R24 ;  /* 0x0000000016187229 */ /* 0x000fc80000000118 */
[----:B------:R-:W-:-:S08]  /*1580*/  DFMA R18, R22, R18, R28 ;  /* 0x000000121612722b */ /* 0x000fd0000000001c */
[----:B------:R-:W-:-:S08]  /*1590*/  DADD R18, R18, -R24 ;  /* 0x0000000012127229 */ /* 0x000fd00000000818 */
[----:B------:R-:W-:-:S08]  /*15a0*/  DFMA R18, R30, UR4, R18 ;  /* 0x000000041e127c2b */ /* 0x000fd00008000012 */
[----:B------:R-:W-:Y:S01]  /*15b0*/  DADD R18, R26, R18 ;  /* 0x000000001a127229 */ /* 0x000fe20000000012 */
[----:B------:R-:W-:Y:S10]  /*15c0*/  BRA `(.L_x_22) ;  /* 0x0000000000187947 */ /* 0x000ff40003800000 */
.L_x_21:
[----:B------:R-:W-:Y:S01]  /*15d0*/  IMAD.MOV.U32 R20, RZ, RZ, 0x0 ;  /* 0x00000000ff147424 */ /* 0x000fe200078e00ff */
[----:B------:R-:W-:Y:S01]  /*15e0*/  LOP3.LUT P0, RZ, R19, 0x7fffffff, RZ, 0xc0, !PT ;  /* 0x7fffffff13ff7812 */ /* 0x000fe2000780c0ff */
[----:B------:R-:W-:-:S06]  /*15f0*/  IMAD.MOV.U32 R21, RZ, RZ, 0x7ff00000 ;  /* 0x7ff00000ff157424 */ /* 0x000fcc00078e00ff */
[----:B------:R-:W-:-:S10]  /*1600*/  DFMA R20, R18, R20, +INF ;  /* 0x7ff000001214742b */ /* 0x000fd40000000014 */
[----:B------:R-:W-:Y:S02]  /*1610*/  FSEL R18, R20, RZ, P0 ;  /* 0x000000ff14127208 */ /* 0x000fe40000000000 */
[----:B------:R-:W-:-:S07]  /*1620*/  FSEL R19, R21, -QNAN , P0 ;  /* 0xfff0000015137808 */ /* 0x000fce0000000000 */
.L_x_22:
[----:B------:R-:W-:Y:S05]  /*1630*/  BSYNC.RECONVERGENT B2 ;  /* 0x0000000000027941 */ /* 0x000fea0003800200 */
.L_x_20:
[----:B------:R-:W-:Y:S01]  /*1640*/  IMAD.IADD R4, R3, 0x1, R4 ;  /* 0x0000000103047824 */ /* 0x000fe200078e0204 */
[----:B-----5:R-:W-:-:S04]  /*1650*/  DFMA R12, -R12, R18, R16 ;  /* 0x000000120c0c722b */ /* 0x020fc80000000110 */
[----:B------:R-:W-:-:S04]  /*1660*/  ISETP.GE.U32.AND P0, PT, R4, R5, PT ;  /* 0x000000050400720c */ /* 0x000fc80003f06070 */
[----:B------:R-:W-:-:S08]  /*1670*/  DFMA R12, R14, R12, R10 ;  /* 0x0000000c0e0c722b */ /* 0x000fd0000000000a */
[----:B------:R-:W-:Y:S01]  /*1680*/  DADD R6, R12, R6 ;  /* 0x000000000c067229 */ /* 0x000fe20000000006 */
[----:B------:R-:W-:Y:S10]  /*1690*/  @!P0 BRA `(.L_x_23) ;  /* 0xffffffec00088947 */ /* 0x000ff4000383ffff */
[----:B------:R-:W-:Y:S05]  /*16a0*/  BSYNC.RECONVERGENT B1 ;  /* 0x0000000000017941 */ /* 0x000fea0003800200 */
.L_x_6:
[----:B------:R-:W-:Y:S05]  /*16b0*/  BRA `(.L_x_4) ;  /* 0x0000000400347947 */ /* 0x000fea0003800000 */
.L_x_5:
[----:B0-----:R-:W0:Y:S01]  /*16c0*/  MUFU.RCP64H R9, 1.8589925765991210938 ;  /* 0x3ffdbe6f00097908 */ /* 0x001e220000001800 */
[----:B------:R-:W-:Y:S01]  /*16d0*/  IMAD.MOV.U32 R4, RZ, RZ, -0x13142122 ;  /* 0xecebdedeff047424 */ /* 0x000fe200078e00ff */
[----:B------:R-:W-:Y:S01]  /*16e0*/  UMOV UR4, 0x98a10914 ;  /* 0x98a1091400047882 */ /* 0x000fe20000000000 */
[----:B------:R-:W-:Y:S01]  /*16f0*/  IMAD.MOV.U32 R5, RZ, RZ, 0x3ffdbe6f ;  /* 0x3ffdbe6fff057424 */ /* 0x000fe200078e00ff */
[----:B------:R-:W-:Y:S01]  /*1700*/  UMOV UR5, 0x3fc20c80 ;  /* 0x3fc20c8000057882 */ /* 0x000fe20000000000 */
[----:B------:R-:W-:Y:S01]  /*1710*/  IMAD.MOV.U32 R8, RZ, RZ, RZ ;  /* 0x000000ffff087224 */ /* 0x000fe200078e00ff */
[----:B------:R-:W-:Y:S01]  /*1720*/  MOV R10, 0x8b7a8b04 ;  /* 0x8b7a8b04000a7802 */ /* 0x000fe20000000f00 */
[----:B------:R-:W-:Y:S01]  /*1730*/  IMAD.MOV.U32 R11, RZ, RZ, 0x3ed0ee25 ;  /* 0x3ed0ee25ff0b7424 */ /* 0x000fe200078e00ff */
[----:B------:R-:W-:Y:S01]  /*1740*/  UMOV UR16, 0x3ae80f1e ;  /* 0x3ae80f1e00107882 */ /* 0x000fe20000000000 */
[----:B------:R-:W-:Y:S01]  /*1750*/  UMOV UR17, 0x3eb1380b ;  /* 0x3eb1380b00117882 */ /* 0x000fe20000000000 */
[----:B------:R-:W-:Y:S01]  /*1760*/  IMAD.MOV.U32 R16, RZ, RZ, -0x105c611 ;  /* 0xfefa39efff107424 */ /* 0x000fe200078e00ff */
[----:B------:R-:W-:Y:S01]  /*1770*/  UMOV UR18, 0x55555554 ;  /* 0x5555555400127882 */ /* 0x000fe20000000000 */
[----:B------:R-:W-:Y:S01]  /*1780*/  IMAD.MOV.U32 R17, RZ, RZ, 0x3fe62e42 ;  /* 0x3fe62e42ff117424 */ /* 0x000fe200078e00ff */
[----:B------:R-:W-:Y:S01]  /*1790*/  UMOV UR19, 0x3fb55555 ;  /* 0x3fb5555500137882 */ /* 0x000fe20000000000 */
[----:B0-----:R-:W-:-:S08]  /*17a0*/  DFMA R4, R8, -R4, 1 ;  /* 0x3ff000000804742b */ /* 0x001fd00000000804 */
[----:B------:R-:W-:-:S08]  /*17b0*/  DFMA R4, R4, R4, R4 ;  /* 0x000000040404722b */ /* 0x000fd00000000004 */
[----:B------:R-:W-:-:S08]  /*17c0*/  DFMA R8, R8, R4, R8 ;  /* 0x000000040808722b */ /* 0x000fd00000000008 */
[----:B------:R-:W-:-:S08]  /*17d0*/  DMUL R4, R8, -UR4 ;  /* 0x8000000408047c28 */ /* 0x000fd00008000000 */
[----:B------:R-:W-:-:S08]  /*17e0*/  DFMA R4, R8, -UR4, R4 ;  /* 0x8000000408047c2b */ /* 0x000fd00008000004 */
[C---:B------:R-:W-:Y:S02]  /*17f0*/  DMUL R6, R4.reuse, R4 ;  /* 0x0000000404067228 */ /* 0x040fe40000000000 */
[----:B------:R-:W-:-:S06]  /*1800*/  DADD R12, -R4, -UR4 ;  /* 0x80000004040c7e29 */ /* 0x000fcc0008000100 */
[----:B------:R-:W-:Y:S01]  /*1810*/  DFMA R10, R6, UR16, R10 ;  /* 0x00000010060a7c2b */ /* 0x000fe2000800000a */
[----:B------:R-:W-:Y:S01]  /*1820*/  UMOV UR16, 0x9f02676f ;  /* 0x9f02676f00107882 */ /* 0x000fe20000000000 */
[----:B------:R-:W-:Y:S01]  /*1830*/  UMOV UR17, 0x3ef3b266 ;  /* 0x3ef3b26600117882 */ /* 0x000fe20000000000 */
[----:B------:R-:W-:-:S05]  /*1840*/  DADD R14, R12, R12 ;  /* 0x000000000c0e7229 */ /* 0x000fca000000000c */
[----:B------:R-:W-:Y:S01]  /*1850*/  DFMA R10, R6, R10, UR16 ;  /* 0x00000010060a7e2b */ /* 0x000fe2000800000a */
[----:B------:R-:W-:Y:S01]  /*1860*/  UMOV UR16, 0xa9ab0956 ;  /* 0xa9ab095600107882 */ /* 0x000fe20000000000 */
[----:B------:R-:W-:Y:S01]  /*1870*/  UMOV UR17, 0x3f1745cb ;  /* 0x3f1745cb00117882 */ /* 0x000fe20000000000 */
[----:B------:R-:W-:-:S05]  /*1880*/  DFMA R14, -R4, -UR4, R14 ;  /* 0x80000004040e7c2b */ /* 0x000fca000800010e */
[----:B------:R-:W-:Y:S01]  /*1890*/  DFMA R10, R6, R10, UR16 ;  /* 0x00000010060a7e2b */ /* 0x000fe2000800000a */
[----:B------:R-:W-:Y:S01]  /*18a0*/  UMOV UR16, 0x2d1b5154 ;  /* 0x2d1b515400107882 */ /* 0x000fe20000000000 */
[----:B------:R-:W-:Y:S01]  /*18b0*/  UMOV UR17, 0x3f3c71c7 ;  /* 0x3f3c71c700117882 */ /* 0x000fe20000000000 */
[----:B------:R-:W-:-:S05]  /*18c0*/  DMUL R14, R8, R14 ;  /* 0x0000000e080e7228 */ /* 0x000fca0000000000 */
        /* <DEDUP_REMOVED lines=8> */
[----:B------:R-:W-:Y:S02]  /*1950*/  UMOV UR17, 0x40408000 ;  /* 0x4040800000117882 */ /* 0x000fe40000000000 */
[----:B------:R-:W-:-:S04]  /*1960*/  DFMA R10, R16, -UR16, R4 ;  /* 0x80000010100a7c2b */ /* 0x000fc80008000004 */
[----:B------:R-:W-:-:S04]  /*1970*/  DFMA R12, R6, R12, UR18 ;  /* 0x00000012060c7e2b */ /* 0x000fc8000800000c */
[----:B------:R-:W-:-:S04]  /*1980*/  DFMA R16, -R16, -33, R10 ;  /* 0xc04080001010782b */ /* 0x000fc8000000010a */
[----:B------:R-:W-:Y:S01]  /*1990*/  DMUL R12, R6, R12 ;  /* 0x0000000c060c7228 */ /* 0x000fe20000000000 */
[----:B------:R-:W-:-:S03]  /*19a0*/  CS2R R6, SRZ ;  /* 0x0000000000067805 */ /* 0x000fc6000001ff00 */
[----:B------:R-:W-:-:S04]  /*19b0*/  DADD R16, -R4, R16 ;  /* 0x0000000004107229 */ /* 0x000fc80000000110 */
[----:B------:R-:W-:Y:S01]  /*19c0*/  DFMA R12, R4, R12, R14 ;  /* 0x0000000c040c722b */ /* 0x000fe2000000000e */
[----:B------:R-:W-:Y:S02]  /*19d0*/  IMAD.MOV.U32 R4, RZ, RZ, 0x3b39803f ;  /* 0x3b39803fff047424 */ /* 0x000fe400078e00ff */
[----:B------:R-:W-:-:S05]  /*19e0*/  IMAD.MOV.U32 R5, RZ, RZ, 0x3c7abc9e ;  /* 0x3c7abc9eff057424 */ /* 0x000fca00078e00ff */
[----:B------:R-:W-:Y:S01]  /*19f0*/  DADD R12, R12, -R16 ;  /* 0x000000000c0c7229 */ /* 0x000fe20000000810 */
[----:B------:R-:W-:-:S07]  /*1a00*/  IMAD.MOV.U32 R16, RZ, RZ, R0 ;  /* 0x000000ffff107224 */ /* 0x000fce00078e0000 */
[----:B------:R-:W-:-:S08]  /*1a10*/  DFMA R12, R4, -UR16, R12 ;  /* 0x80000010040c7c2b */ /* 0x000fd0000800000c */
[----:B------:R-:W-:-:S11]  /*1a20*/  DADD R12, R10, R12 ;  /* 0x000000000a0c7229 */ /* 0x000fd6000000000c */
.L_x_24:
[----:B------:R-:W-:Y:S02]  /*1a30*/  IMAD.MOV.U32 R4, RZ, RZ, R16 ;  /* 0x000000ffff047224 */ /* 0x000fe400078e0010 */
[----:B------:R-:W-:Y:S02]  /*1a40*/  IMAD.MOV.U32 R5, RZ, RZ, RZ ;  /* 0x000000ffff057224 */ /* 0x000fe400078e00ff */
[----:B------:R-:W-:-:S04]  /*1a50*/  IMAD.WIDE.U32 R4, R2, UR14, R4 ;  /* 0x0000000e02047c25 */ /* 0x000fc8000f8e0004 */
[C---:B------:R-:W-:Y:S01]  /*1a60*/  IMAD.SHL.U32 R8, R4.reuse, 0x8, RZ ;  /* 0x0000000804087824 */ /* 0x040fe200078e00ff */
[----:B------:R-:W-:-:S04]  /*1a70*/  SHF.L.U64.HI R9, R4, 0x3, R5 ;  /* 0x0000000304097819 */ /* 0x000fc80000010205 */
[C---:B--2---:R-:W-:Y:S02]  /*1a80*/  IADD3 R10, P1, PT, R8.reuse, UR8, RZ ;  /* 0x00000008080a7c10 */ /* 0x044fe4000ff3e0ff */
[C---:B-1----:R-:W-:Y:S02]  /*1a90*/  IADD3 R14, P0, PT, R8.reuse, UR6, RZ ;  /* 0x00000006080e7c10 */ /* 0x042fe4000ff1e0ff */
[C---:B------:R-:W-:Y:S02]  /*1aa0*/  IADD3.X R11, PT, PT, R9.reuse, UR9, RZ, P1, !PT ;  /* 0x00000009090b7c10 */ /* 0x040fe40008ffe4ff */
[C---:B------:R-:W-:Y:S02]  /*1ab0*/  IADD3.X R15, PT, PT, R9.reuse, UR7, RZ, P0, !PT ;  /* 0x00000007090f7c10 */ /* 0x040fe400087fe4ff */
[----:B------:R-:W-:Y:S02]  /*1ac0*/  IADD3 R8, P0, PT, R8, UR10, RZ ;  /* 0x0000000a08087c10 */ /* 0x000fe4000ff1e0ff */
[----:B------:R-:W2:Y:S02]  /*1ad0*/  LDG.E.64.CONSTANT R10, desc[UR12][R10.64] ;  /* 0x0000000c0a0a7981 */ /* 0x000ea4000c1e9b00 */
[----:B------:R-:W-:-:S02]  /*1ae0*/  IADD3.X R9, PT, PT, R9, UR11, RZ, P0, !PT ;  /* 0x0000000b09097c10 */ /* 0x000fc400087fe4ff */
[----:B------:R-:W2:Y:S04]  /*1af0*/  LDG.E.64.CONSTANT R4, desc[UR12][R14.64] ;  /* 0x0000000c0e047981 */ /* 0x000ea8000c1e9b00 */
[----:B------:R-:W3:Y:S01]  /*1b00*/  LDG.E.64.CONSTANT R8, desc[UR12][R8.64] ;  /* 0x0000000c08087981 */ /* 0x000ee2000c1e9b00 */
[----:B------:R-:W-:Y:S01]  /*1b10*/  IMAD.IADD R16, R3, 0x1, R16 ;  /* 0x0000000103107824 */ /* 0x000fe200078e0210 */
[----:B------:R-:W-:Y:S01]  /*1b20*/  UMOV UR4, 0xd9d7bdbb ;  /* 0xd9d7bdbb00047882 */ /* 0x000fe20000000000 */
[----:B------:R-:W-:-:S03]  /*1b30*/  UMOV UR5, 0x3ddb7cdf ;  /* 0x3ddb7cdf00057882 */ /* 0x000fc60000000000 */
[----:B------:R-:W-:Y:S01]  /*1b40*/  ISETP.GE.U32.AND P0, PT, R16, UR14, PT ;  /* 0x0000000e10007c0c */ /* 0x000fe2000bf06070 */
[----:B--2---:R-:W-:-:S08]  /*1b50*/  DFMA R4, -R4, R12, R10 ;  /* 0x0000000c0404722b */ /* 0x004fd0000000010a */
[----:B---3--:R-:W-:-:S08]  /*1b60*/  DFMA R4, R8, R4, UR4 ;  /* 0x0000000408047e2b */ /* 0x008fd00008000004 */
[----:B------:R-:W-:Y:S01]  /*1b70*/  DADD R6, R4, R6 ;  /* 0x0000000004067229 */ /* 0x000fe20000000006 */
[----:B------:R-:W-:Y:S10]  /*1b80*/  @!P0 BRA `(.L_x_24) ;  /* 0xfffffffc00a88947 */ /* 0x000ff4000383ffff */
.L_x_4:
[----:B-12---:R-:W-:Y:S05]  /*1b90*/  BSYNC.RECONVERGENT B0 ;  /* 0x0000000000007941 */ /* 0x006fea0003800200 */
.L_x_3:
[----:B------:R-:W1:Y:S01]  /*1ba0*/  LDCU UR5, c[0x0][0x3f4] ;  /* 0x00007e80ff0577ac */ /* 0x000e620008000800 */
[----:B------:R-:W-:Y:S01]  /*1bb0*/  BSSY.RECONVERGENT B1, `(.L_x_25) ;  /* 0x00000d7000017945 */ /* 0x000fe20003800200 */
[----:B------:R-:W2:Y:S01]  /*1bc0*/  LDCU UR4, c[0x0][0x3f4] ;  /* 0x00007e80ff0477ac */ /* 0x000ea20008000800 */
[----:B-1----:R-:W-:-:S13]  /*1bd0*/  ISETP.GE.U32.AND P0, PT, R0, UR5, PT ;  /* 0x0000000500007c0c */ /* 0x002fda000bf06070 */
[----:B--2---:R-:W-:Y:S05]  /*1be0*/  @P0 BRA `(.L_x_26) ;  /* 0x0000000c004c0947 */ /* 0x004fea0003800000 */
[----:B0-----:R-:W0:Y:S01]  /*1bf0*/  S2R R4, SR_CgaCtaId ;  /* 0x0000000000047919 */ /* 0x001e220000008800 */
[----:B------:R-:W-:Y:S01]  /*1c00*/  MOV R5, 0x400 ;  /* 0x0000040000057802 */ /* 0x000fe20000000f00 */
[----:B------:R-:W-:-:S03]  /*1c10*/  IMAD.MOV.U32 R12, RZ, RZ, R0 ;  /* 0x000000ffff0c7224 */ /* 0x000fc600078e0000 */
[----:B0-----:R-:W-:-:S07]  /*1c20*/  LEA R5, R4, R5, 0x18 ;  /* 0x0000000504057211 */ /* 0x001fce00078ec0ff */
.L_x_38:
[----:B------:R-:W0:Y:S02]  /*1c30*/  LDC.64 R10, c[0x0][0x3d0] ;  /* 0x0000f400ff0a7b82 */ /* 0x000e240000000a00 */
[----:B0-----:R-:W-:-:S05]  /*1c40*/  IMAD.WIDE.U32 R10, R12, 0x18, R10 ;  /* 0x000000180c0a7825 */ /* 0x001fca00078e000a */
[----:B------:R-:W2:Y:S04]  /*1c50*/  LDG.E.U16.CONSTANT R4, desc[UR12][R10.64] ;  /* 0x0000000c0a047981 */ /* 0x000ea8000c1e9500 */
[----:B------:R-:W3:Y:S04]  /*1c60*/  LDG.E.64.CONSTANT R14, desc[UR12][R10.64+0x10] ;  /* 0x0000100c0a0e7981 */ /* 0x000ee8000c1e9b00 */
[----:B------:R-:W4:Y:S01]  /*1c70*/  LDG.E.64.CONSTANT R8, desc[UR12][R10.64+0x8] ;  /* 0x0000080c0a087981 */ /* 0x000f22000c1e9b00 */
[----:B------:R-:W-:Y:S01]  /*1c80*/  UMOV UR6, 0xd9d7bdbb ;  /* 0xd9d7bdbb00067882 */ /* 0x000fe20000000000 */
[----:B------:R-:W-:Y:S01]  /*1c90*/  UMOV UR7, 0x3ddb7cdf ;  /* 0x3ddb7cdf00077882 */ /* 0x000fe20000000000 */
[----:B------:R-:W-:Y:S01]  /*1ca0*/  BSSY.RECONVERGENT B0, `(.L_x_27) ;  /* 0x00000c3000007945 */ /* 0x000fe20003800200 */
[----:B--2---:R-:W-:-:S05]  /*1cb0*/  IMAD R4, R4, 0x8, R5 ;  /* 0x0000000804047824 */ /* 0x004fca00078e0205 */
[----:B------:R-:W4:Y:S01]  /*1cc0*/  LDS.64 R16, [R4] ;  /* 0x0000000004107984 */ /* 0x000f220000000a00 */
[----:B---3--:R-:W-:Y:S02]  /*1cd0*/  DSETP.GT.AND P1, PT, R14, RZ, PT ;  /* 0x000000ff0e00722a */ /* 0x008fe40003f24000 */
[----:B----4-:R-:W-:-:S08]  /*1ce0*/  DMUL R8, R8, R16 ;  /* 0x0000001008087228 */ /* 0x010fd00000000000 */
[----:B------:R-:W-:-:S06]  /*1cf0*/  DSETP.GEU.AND P0, PT, R8, UR6, PT ;  /* 0x0000000608007e2a */ /* 0x000fcc000bf0e000 */
[----:B------:R-:W-:Y:S02]  /*1d00*/  FSEL R8, R8, -7.59071635616563200000e+15, P0 ;  /* 0xd9d7bdbb08087808 */ /* 0x000fe40000000000 */
[----:B------:R-:W-:Y:S01]  /*1d10*/  FSEL R9, R9, 0.10717176645994186401, P0 ;  /* 0x3ddb7cdf09097808 */ /* 0x000fe20000000000 */
[----:B------:R-:W-:Y:S06]  /*1d20*/  @!P1 BRA `(.L_x_28) ;  /* 0x0000000800e89947 */ /* 0x000fec0003800000 */
[----:B------:R-:W-:Y:S01]  /*1d30*/  ISETP.GT.AND P0, PT, R9, 0xfffff, PT ;  /* 0x000fffff0900780c */ /* 0x000fe20003f04270 */
[--C-:B------:R-:W-:Y:S01]  /*1d40*/  IMAD.MOV.U32 R10, RZ, RZ, R8.reuse ;  /* 0x000000ffff0a7224 */ /* 0x100fe200078e0008 */
[----:B------:R-:W-:Y:S01]  /*1d50*/  BSSY.RECONVERGENT B2, `(.L_x_29) ;  /* 0x0000053000027945 */ /* 0x000fe20003800200 */
[--C-:B------:R-:W-:Y:S02]  /*1d60*/  IMAD.MOV.U32 R11, RZ, RZ, R9.reuse ;  /* 0x000000ffff0b7224 */ /* 0x100fe400078e0009 */
[----:B------:R-:W-:Y:S02]  /*1d70*/  IMAD.MOV.U32 R13, RZ, RZ, R9 ;  /* 0x000000ffff0d7224 */ /* 0x000fe400078e0009 */
[----:B------:R-:W-:-:S06]  /*1d80*/  IMAD.MOV.U32 R16, RZ, RZ, R8 ;  /* 0x000000ffff107224 */ /* 0x000fcc00078e0008 */
[----:B------:R-:W-:-:S10]  /*1d90*/  @!P0 DMUL R10, R8, 1.80143985094819840000e+16 ;  /* 0x43500000080a8828 */ /* 0x000fd40000000000 */
[----:B------:R-:W-:Y:S01]  /*1da0*/  @!P0 MOV R13, R11 ;  /* 0x0000000b000d8202 */ /* 0x000fe20000000f00 */
[----:B------:R-:W-:-:S04]  /*1db0*/  @!P0 IMAD.MOV.U32 R16, RZ, RZ, R10 ;  /* 0x000000ffff108224 */ /* 0x000fc800078e000a */
[----:B------:R-:W-:-:S05]  /*1dc0*/  VIADD R4, R13, 0xffffffff ;  /* 0xffffffff0d047836 */ /* 0x000fca0000000000 */
[----:B------:R-:W-:Y:S01]  /*1dd0*/  ISETP.GT.U32.AND P1, PT, R4, 0x7feffffe, PT ;  /* 0x7feffffe0400780c */ /* 0x000fe20003f24070 */
[----:B------:R-:W-:Y:S02]  /*1de0*/  IMAD.MOV.U32 R4, RZ, RZ, -0x3ff ;  /* 0xfffffc01ff047424 */ /* 0x000fe400078e00ff */
[----:B------:R-:W-:-:S10]  /*1df0*/  @!P0 IMAD.MOV.U32 R4, RZ, RZ, -0x435 ;  /* 0xfffffbcbff048424 */ /* 0x000fd400078e00ff */
[----:B------:R-:W-:Y:S05]  /*1e00*/  @P1 BRA `(.L_x_30) ;  /* 0x0000000400041947 */ /* 0x000fea0003800000 */
[----:B------:R-:W-:Y:S01]  /*1e10*/  LOP3.LUT R10, R13, 0xfffff, RZ, 0xc0, !PT ;  /* 0x000fffff0d0a7812 */ /* 0x000fe200078ec0ff */
[----:B------:R-:W-:Y:S01]  /*1e20*/  IMAD.MOV.U32 R24, RZ, RZ, -0x748574fc ;  /* 0x8b7a8b04ff187424 */ /* 0x000fe200078e00ff */
[----:B------:R-:W-:Y:S01]  /*1e30*/  UMOV UR6, 0x3ae80f1e ;  /* 0x3ae80f1e00067882 */ /* 0x000fe20000000000 */
[----:B------:R-:W-:Y:S01]  /*1e40*/  IMAD.MOV.U32 R25, RZ, RZ, 0x3ed0ee25 ;  /* 0x3ed0ee25ff197424 */ /* 0x000fe200078e00ff */
[----:B------:R-:W-:Y:S01]  /*1e50*/  LOP3.LUT R11, R10, 0x3ff00000, RZ, 0xfc, !PT ;  /* 0x3ff000000a0b7812 */ /* 0x000fe200078efcff */
[----:B------:R-:W-:Y:S01]  /*1e60*/  IMAD.MOV.U32 R10, RZ, RZ, R16 ;  /* 0x000000ffff0a7224 */ /* 0x000fe200078e0010 */
[----:B------:R-:W-:Y:S01]  /*1e70*/  UMOV UR7, 0x3eb1380b ;  /* 0x3eb1380b00077882 */ /* 0x000fe20000000000 */
[----:B------:R-:W-:Y:S01]  /*1e80*/  IMAD.MOV.U32 R16, RZ, RZ, RZ ;  /* 0x000000ffff107224 */ /* 0x000fe200078e00ff */
[----:B------:R-:W-:Y:S01]  /*1e90*/  ISETP.GE.U32.AND P0, PT, R11, 0x3ff6a09f, PT ;  /* 0x3ff6a09f0b00780c */ /* 0x000fe20003f06070 */
[----:B------:R-:W-:Y:S01]  /*1ea0*/  IMAD.MOV.U32 R29, RZ, RZ, 0x43300000 ;  /* 0x43300000ff1d7424 */ /* 0x000fe200078e00ff */
[----:B------:R-:W-:Y:S01]  /*1eb0*/  LEA.HI R4, R13, R4, RZ, 0xc ;  /* 0x000000040d047211 */ /* 0x000fe200078f60ff */
[----:B------:R-:W-:Y:S01]  /*1ec0*/  UMOV UR8, 0x80000000 ;  /* 0x8000000000087882 */ /* 0x000fe20000000000 */
[----:B------:R-:W-:-:S09]  /*1ed0*/  UMOV UR9, 0x43300000 ;  /* 0x4330000000097882 */ /* 0x000fd20000000000 */
[----:B------:R-:W-:Y:S02]  /*1ee0*/  @P0 VIADD R17, R11, 0xfff00000 ;  /* 0xfff000000b110836 */ /* 0x000fe40000000000 */
[----:B------:R-:W-:Y:S02]  /*1ef0*/  @P0 VIADD R4, R4, 0x1 ;  /* 0x0000000104040836 */ /* 0x000fe40000000000 */
[----:B------:R-:W-:-:S03]  /*1f00*/  @P0 IMAD.MOV.U32 R11, RZ, RZ, R17 ;  /* 0x000000ffff0b0224 */ /* 0x000fc600078e0011 */
[----:B------:R-:W-:-:S03]  /*1f10*/  LOP3.LUT R28, R4, 0x80000000, RZ, 0x3c, !PT ;  /* 0x80000000041c7812 */ /* 0x000fc600078e3cff */
        /* <DEDUP_REMOVED lines=8> */
[----:B------:R-:W-:Y:S02]  /*1fa0*/  DMUL R20, R18, R18 ;  /* 0x0000001212147228 */ /* 0x000fe40000000000 */
[----:B------:R-:W-:-:S06]  /*1fb0*/  DADD R26, R10, -R18 ;  /* 0x000000000a1a7229 */ /* 0x000fcc0000000812 */
[----:B------:R-:W-:Y:S01]  /*1fc0*/  DFMA R22, R20, UR6, R24 ;  /* 0x0000000614167c2b */ /* 0x000fe20008000018 */
[----:B------:R-:W-:Y:S01]  /*1fd0*/  UMOV UR6, 0x9f02676f ;  /* 0x9f02676f00067882 */ /* 0x000fe20000000000 */
[----:B------:R-:W-:Y:S01]  /*1fe0*/  UMOV UR7, 0x3ef3b266 ;  /* 0x3ef3b26600077882 */ /* 0x000fe20000000000 */
[----:B------:R-:W-:-:S05]  /*1ff0*/  DADD R26, R26, R26 ;  /* 0x000000001a1a7229 */ /* 0x000fca000000001a */
[----:B------:R-:W-:Y:S01]  /*2000*/  DFMA R22, R20, R22, UR6 ;  /* 0x0000000614167e2b */ /* 0x000fe20008000016 */
[----:B------:R-:W-:Y:S01]  /*2010*/  UMOV UR6, 0xa9ab0956 ;  /* 0xa9ab095600067882 */ /* 0x000fe20000000000 */
[----:B------:R-:W-:Y:S01]  /*2020*/  UMOV UR7, 0x3f1745cb ;  /* 0x3f1745cb00077882 */ /* 0x000fe20000000000 */
[----:B------:R-:W-:-:S05]  /*2030*/  DFMA R26, R10, -R18, R26 ;  /* 0x800000120a1a722b */ /* 0x000fca000000001a */
        /* <DEDUP_REMOVED lines=9> */
[----:B------:R-:W-:Y:S01]  /*20d0*/  UMOV UR7, 0x3f899999 ;  /* 0x3f89999900077882 */ /* 0x000fe20000000000 */
[----:B------:R-:W-:Y:S01]  /*20e0*/  DADD R22, R28, -UR8 ;  /* 0x800000081c167e29 */ /* 0x000fe20008000000 */
[----:B------:R-:W-:Y:S01]  /*20f0*/  UMOV UR8, 0xfefa39ef ;  /* 0xfefa39ef00087882 */ /* 0x000fe20000000000 */
[----:B------:R-:W-:-:S03]  /*2100*/  UMOV UR9, 0x3fe62e42 ;  /* 0x3fe62e4200097882 */ /* 0x000fc60000000000 */
[----:B------:R-:W-:Y:S01]  /*2110*/  DFMA R24, R20, R24, UR6 ;  /* 0x0000000614187e2b */ /* 0x000fe20008000018 */
[----:B------:R-:W-:Y:S01]  /*2120*/  UMOV UR6, 0x55555554 ;  /* 0x5555555400067882 */ /* 0x000fe20000000000 */
[----:B------:R-:W-:Y:S01]  /*2130*/  UMOV UR7, 0x3fb55555 ;  /* 0x3fb5555500077882 */ /* 0x000fe20000000000 */
[----:B------:R-:W-:-:S05]  /*2140*/  DFMA R10, R22, UR8, R18 ;  /* 0x00000008160a7c2b */ /* 0x000fca0008000012 */
        /* <DEDUP_REMOVED lines=13> */
.L_x_30:
[----:B------:R-:W-:Y:S01]  /*2220*/  IMAD.MOV.U32 R16, RZ, RZ, 0x0 ;  /* 0x00000000ff107424 */ /* 0x000fe200078e00ff */
[----:B------:R-:W-:Y:S01]  /*2230*/  LOP3.LUT P0, RZ, R11, 0x7fffffff, RZ, 0xc0, !PT ;  /* 0x7fffffff0bff7812 */ /* 0x000fe2000780c0ff */
[----:B------:R-:W-:-:S06]  /*2240*/  IMAD.MOV.U32 R17, RZ, RZ, 0x7ff00000 ;  /* 0x7ff00000ff117424 */ /* 0x000fcc00078e00ff */
[----:B------:R-:W-:-:S10]  /*2250*/  DFMA R16, R10, R16, +INF ;  /* 0x7ff000000a10742b */ /* 0x000fd40000000010 */
[----:B------:R-:W-:Y:S02]  /*2260*/  FSEL R10, R16, RZ, P0 ;  /* 0x000000ff100a7208 */ /* 0x000fe40000000000 */
[----:B------:R-:W-:-:S07]  /*2270*/  FSEL R11, R17, -QNAN , P0 ;  /* 0xfff00000110b7808 */ /* 0x000fce0000000000 */
.L_x_31:
[----:B------:R-:W-:Y:S05]  /*2280*/  BSYNC.RECONVERGENT B2 ;  /* 0x0000000000027941 */ /* 0x000fea0003800200 */
.L_x_29:
[C---:B------:R-:W-:Y:S01]  /*2290*/  DADD R16, R14.reuse, 1 ;  /* 0x3ff000000e107429 */ /* 0x040fe20000000000 */
[----:B------:R-:W-:Y:S01]  /*22a0*/  BSSY.RECONVERGENT B2, `(.L_x_32) ;  /* 0x0000004000027945 */ /* 0x000fe20003800200 */
[----:B------:R-:W-:Y:S01]  /*22b0*/  DFMA R14, -R14, R10, R8 ;  /* 0x0000000a0e0e722b */ /* 0x000fe20000000108 */
[----:B------:R-:W-:-:S10]  /*22c0*/  MOV R10, 0x22e0 ;  /* 0x000022e0000a7802 */ /* 0x000fd40000000f00 */
[----:B------:R-:W-:Y:S05]  /*22d0*/  CALL.REL.NOINC `($batch_nll_only$__internal_lgamma_pos) ;  /* 0x0000000c00d87944 */ /* 0x000fea0003c00000 */
[----:B------:R-:W-:Y:S05]  /*22e0*/  BSYNC.RECONVERGENT B2 ;  /* 0x0000000000027941 */ /* 0x000fea0003800200 */
.L_x_32:
[----:B------:R-:W-:Y:S01]  /*22f0*/  ISETP.GT.AND P0, PT, R17, -0x1, PT ;  /* 0xffffffff1100780c */ /* 0x000fe20003f04270 */
[----:B------:R-:W-:-:S12]  /*2300*/  BSSY.RECONVERGENT B2, `(.L_x_33) ;  /* 0x000005b000027945 */ /* 0x000fd80003800200 */
[----:B------:R-:W-:Y:S05]  /*2310*/  @P0 BRA `(.L_x_34) ;  /* 0x0000000400640947 */ /* 0x000fea0003800000 */
[----:B------:R-:W0:Y:S02]  /*2320*/  FRND.F64.TRUNC R8, R16 ;  /* 0x0000001000087313 */ /* 0x000e24000030d800 */
[----:B0-----:R-:W-:Y:S01]  /*2330*/  DSETP.NEU.AND P0, PT, R16, R8, PT ;  /* 0x000000081000722a */ /* 0x001fe20003f0d000 */
[----:B------:R-:W-:Y:S01]  /*2340*/  MOV R8, 0x0 ;  /* 0x0000000000087802 */ /* 0x000fe20000000f00 */
[----:B------:R-:W-:-:S12]  /*2350*/  IMAD.MOV.U32 R9, RZ, RZ, 0x7ff00000 ;  /* 0x7ff00000ff097424 */ /* 0x000fd800078e00ff */
[----:B------:R-:W-:Y:S05]  /*2360*/  @!P0 BRA `(.L_x_34) ;  /* 0x0000000400508947 */ /* 0x000fea0003800000 */
[----:B------:R-:W-:Y:S01]  /*2370*/  IMAD.MOV.U32 R4, RZ, RZ, R17 ;  /* 0x000000ffff047224 */ /* 0x000fe200078e0011 */
[----:B------:R-:W-:Y:S01]  /*2380*/  BSSY.RECONVERGENT B3, `(.L_x_35) ;  /* 0x0000051000037945 */ /* 0x000fe20003800200 */
[----:B------:R-:W-:Y:S02]  /*2390*/  IMAD.MOV.U32 R8, RZ, RZ, R16 ;  /* 0x000000ffff087224 */ /* 0x000fe400078e0010 */
[----:B------:R-:W-:Y:S01]  /*23a0*/  IMAD.MOV.U32 R13, RZ, RZ, -0x3ff ;  /* 0xfffffc01ff0d7424 */ /* 0x000fe200078e00ff */
[----:B------:R-:W-:-:S13]  /*23b0*/  ISETP.GT.AND P0, PT, R4, 0xfffff, PT ;  /* 0x000fffff0400780c */ /* 0x000fda0003f04270 */
[----:B------:R-:W-:Y:S01]  /*23c0*/  @!P0 DMUL R16, R16, 1.80143985094819840000e+16 ;  /* 0x4350000010108828 */ /* 0x000fe20000000000 */
[----:B------:R-:W-:-:S09]  /*23d0*/  @!P0 IMAD.MOV.U32 R13, RZ, RZ, -0x435 ;  /* 0xfffffbcbff0d8424 */ /* 0x000fd200078e00ff */
[----:B------:R-:W-:Y:S02]  /*23e0*/  @!P0 IMAD.MOV.U32 R4, RZ, RZ, R17 ;  /* 0x000000ffff048224 */ /* 0x000fe400078e0011 */
[----:B------:R-:W-:Y:S02]  /*23f0*/  @!P0 IMAD.MOV.U32 R8, RZ, RZ, R16 ;  /* 0x000000ffff088224 */ /* 0x000fe400078e0010 */
[----:B------:R-:W-:-:S05]  /*2400*/  VIADD R9, R4, 0xffffffff ;  /* 0xffffffff04097836 */ /* 0x000fca0000000000 */
[----:B------:R-:W-:-:S13]  /*2410*/  ISETP.GT.U32.AND P1, PT, R9, 0x7feffffe, PT ;  /* 0x7feffffe0900780c */ /* 0x000fda0003f24070 */
[----:B------:R-:W-:Y:S05]  /*2420*/  @P1 BRA `(.L_x_36) ;  /* 0x0000000400001947 */ /* 0x000fea0003800000 */
[C---:B------:R-:W-:Y:S01]  /*2430*/  LOP3.LUT R9, R4.reuse, 0xfffff, RZ, 0xc0, !PT ;  /* 0x000fffff04097812 */ /* 0x040fe200078ec0ff */
[----:B------:R-:W-:Y:S01]  /*2440*/  IMAD.MOV.U32 R10, RZ, RZ, RZ ;  /* 0x000000ffff0a7224 */ /* 0x000fe200078e00ff */
[----:B------:R-:W-:Y:S01]  /*2450*/  UMOV UR6, 0x3ae80f1e ;  /* 0x3ae80f1e00067882 */ /* 0x000fe20000000000 */
[----:B------:R-:W-:Y:S01]  /*2460*/  IMAD.MOV.U32 R22, RZ, RZ, -0x748574fc ;  /* 0x8b7a8b04ff167424 */ /* 0x000fe200078e00ff */
[----:B------:R-:W-:Y:S01]  /*2470*/  LOP3.LUT R9, R9, 0x3ff00000, RZ, 0xfc, !PT ;  /* 0x3ff0000009097812 */ /* 0x000fe200078efcff */
[----:B------:R-:W-:Y:S01]  /*2480*/  IMAD.MOV.U32 R23, RZ, RZ, 0x3ed0ee25 ;  /* 0x3ed0ee25ff177424 */ /* 0x000fe200078e00ff */
[----:B------:R-:W-:Y:S01]  /*2490*/  UMOV UR7, 0x3eb1380b ;  /* 0x3eb1380b00077882 */ /* 0x000fe20000000000 */
[----:B------:R-:W-:Y:S01]  /*24a0*/  LEA.HI R4, R4, R13, RZ, 0xc ;  /* 0x0000000d04047211 */ /* 0x000fe200078f60ff */
[----:B------:R-:W-:Y:S01]  /*24b0*/  IMAD.MOV.U32 R27, RZ, RZ, 0x43300000 ;  /* 0x43300000ff1b7424 */ /* 0x000fe200078e00ff */
[----:B------:R-:W-:Y:S01]  /*24c0*/  ISETP.GE.U32.AND P0, PT, R9, 0x3ff6a09f, PT ;  /* 0x3ff6a09f0900780c */ /* 0x000fe20003f06070 */
[----:B------:R-:W-:Y:S01]  /*24d0*/  UMOV UR8, 0x80000000 ;  /* 0x8000000000087882 */ /* 0x000fe20000000000 */
[----:B------:R-:W-:-:S11]  /*24e0*/  UMOV UR9, 0x43300000 ;  /* 0x4330000000097882 */ /* 0x000fd60000000000 */
        /* <DEDUP_REMOVED lines=52> */
.L_x_36:
[----:B------:R-:W-:Y:S01]  /*2830*/  MOV R8, 0x0 ;  /* 0x0000000000087802 */ /* 0x000fe20000000f00 */
[----:B------:R-:W-:Y:S01]  /*2840*/  IMAD.MOV.U32 R9, RZ, RZ, 0x7ff00000 ;  /* 0x7ff00000ff097424 */ /* 0x000fe200078e00ff */
[----:B------:R-:W-:-:S05]  /*2850*/  LOP3.LUT P0, RZ, R17, 0x7fffffff, RZ, 0xc0, !PT ;  /* 0x7fffffff11ff7812 */ /* 0x000fca000780c0ff */
[----:B------:R-:W-:-:S10]  /*2860*/  DFMA R8, R16, R8, +INF ;  /* 0x7ff000001008742b */ /* 0x000fd40000000008 */
[----:B------:R-:W-:Y:S02]  /*2870*/  FSEL R8, R8, RZ, P0 ;  /* 0x000000ff08087208 */ /* 0x000fe40000000000 */
[----:B------:R-:W-:-:S07]  /*2880*/  FSEL R9, R9, -QNAN , P0 ;  /* 0xfff0000009097808 */ /* 0x000fce0000000000 */
.L_x_37:
[----:B------:R-:W-:Y:S05]  /*2890*/  BSYNC.RECONVERGENT B3 ;  /* 0x0000000000037941 */ /* 0x000fea0003800200 */
.L_x_35:
[----:B------:R-:W-:-:S11]  /*28a0*/  DADD R8, -RZ, -R8 ;  /* 0x00000000ff087229 */ /* 0x000fd60000000908 */
.L_x_34:
[----:B------:R-:W-:Y:S05]  /*28b0*/  BSYNC.RECONVERGENT B2 ;  /* 0x0000000000027941 */ /* 0x000fea0003800200 */
.L_x_33:
[----:B------:R-:W-:-:S11]  /*28c0*/  DADD R8, R14, R8 ;  /* 0x000000000e087229 */ /* 0x000fd60000000008 */
.L_x_28:
[----:B------:R-:W-:Y:S05]  /*28d0*/  BSYNC.RECONVERGENT B0 ;  /* 0x0000000000007941 */ /* 0x000fea0003800200 */
.L_x_27:
[----:B------:R-:W-:Y:S01]  /*28e0*/  IMAD.IADD R12, R3, 0x1, R12 ;  /* 0x00000001030c7824 */ /* 0x000fe200078e020c */
[----:B------:R-:W-:-:S04]  /*28f0*/  DADD R6, R8, R6 ;  /* 0x0000000008067229 */ /* 0x000fc80000000006 */
[----:B------:R-:W-:-:S13]  /*2900*/  ISETP.GE.U32.AND P0, PT, R12, UR4, PT ;  /* 0x000000040c007c0c */ /* 0x000fda000bf06070 */
[----:B------:R-:W-:Y:S05]  /*2910*/  @!P0 BRA `(.L_x_38) ;  /* 0xfffffff000c48947 */ /* 0x000fea000383ffff */
.L_x_26:
[----:B------:R-:W-:Y:S05]  /*2920*/  BSYNC.RECONVERGENT B1 ;  /* 0x0000000000017941 */ /* 0x000fea0003800200 */
.L_x_25:
[----:B------:R-:W1:Y:S01]  /*2930*/  LDCU UR4, c[0x0][0x3f8] ;  /* 0x00007f00ff0477ac */ /* 0x000e620008000800 */
[----:B------:R-:W-:Y:S01]  /*2940*/  BSSY.RECONVERGENT B0, `(.L_x_39) ;  /* 0x0000015000007945 */ /* 0x000fe20003800200 */
[----:B-1----:R-:W-:-:S13]  /*2950*/  ISETP.GE.U32.AND P0, PT, R0, UR4, PT ;  /* 0x0000000400007c0c */ /* 0x002fda000bf06070 */
[----:B------:R-:W-:Y:S05]  /*2960*/  @P0 BRA `(.L_x_40) ;  /* 0x0000000000480947 */ /* 0x000fea0003800000 */
[----:B0-----:R-:W0:Y:S01]  /*2970*/  S2R R5, SR_CgaCtaId ;  /* 0x0000000000057919 */ /* 0x001e220000008800 */
[----:B------:R-:W1:Y:S01]  /*2980*/  LDC.64 R14, c[0x0][0x3d8] ;  /* 0x0000f600ff0e7b82 */ /* 0x000e620000000a00 */
[----:B------:R-:W-:Y:S01]  /*2990*/  MOV R4, 0x400 ;  /* 0x0000040000047802 */ /* 0x000fe20000000f00 */
[----:B------:R-:W-:-:S03]  /*29a0*/  IMAD.MOV.U32 R16, RZ, RZ, R0 ;  /* 0x000000ffff107224 */ /* 0x000fc600078e0000 */
[----:B0-----:R-:W-:-:S07]  /*29b0*/  LEA R17, R5, R4, 0x18 ;  /* 0x0000000405117211 */ /* 0x001fce00078ec0ff */
.L_x_41:
[----:B-1----:R-:W-:-:S05]  /*29c0*/  IMAD.WIDE.U32 R4, R16, 0x18, R14 ;  /* 0x0000001810047825 */ /* 0x002fca00078e000e */
[----:B------:R-:W2:Y:S04]  /*29d0*/  LDG.E.U16.CONSTANT R12, desc[UR12][R4.64] ;  /* 0x0000000c040c7981 */ /* 0x000ea8000c1e9500 */
[----:B------:R-:W3:Y:S04]  /*29e0*/  LDG.E.64.CONSTANT R8, desc[UR12][R4.64+0x8] ;  /* 0x0000080c04087981 */ /* 0x000ee8000c1e9b00 */
[----:B------:R-:W4:Y:S01]  /*29f0*/  LDG.E.64.CONSTANT R10, desc[UR12][R4.64+0x10] ;  /* 0x0000100c040a7981 */ /* 0x000f22000c1e9b00 */
[----:B------:R-:W-:-:S05]  /*2a00*/  IMAD.IADD R16, R3, 0x1, R16 ;  /* 0x0000000103107824 */ /* 0x000fca00078e0210 */
[----:B------:R-:W-:Y:S01]  /*2a10*/  ISETP.GE.U32.AND P0, PT, R16, UR4, PT ;  /* 0x0000000410007c0c */ /* 0x000fe2000bf06070 */
[----:B--2---:R-:W-:-:S06]  /*2a20*/  IMAD R12, R12, 0x8, R17 ;  /* 0x000000080c0c7824 */ /* 0x004fcc00078e0211 */
[----:B------:R-:W3:Y:S02]  /*2a30*/  LDS.64 R12, [R12] ;  /* 0x000000000c0c7984 */ /* 0x000ee40000000a00 */
[----:B---3--:R-:W-:-:S08]  /*2a40*/  DADD R8, -R8, R12 ;  /* 0x0000000008087229 */ /* 0x008fd0000000010c */
[----:B----4-:R-:W-:-:S08]  /*2a50*/  DMUL R8, R10, R8 ;  /* 0x000000080a087228 */ /* 0x010fd00000000000 */
[----:B------:R-:W-:-:S08]  /*2a60*/  DMUL R10, R8, 0.5 ;  /* 0x3fe00000080a7828 */ /* 0x000fd00000000000 */
[----:B------:R-:W-:Y:S01]  /*2a70*/  DFMA R6, R8, R10, R6 ;  /* 0x0000000a0806722b */ /* 0x000fe20000000006 */
[----:B------:R-:W-:Y:S10]  /*2a80*/  @!P0 BRA `(.L_x_41) ;  /* 0xfffffffc00cc8947 */ /* 0x000ff4000383ffff */
.L_x_40:
[----:B------:R-:W-:Y:S05]  /*2a90*/  BSYNC.RECONVERGENT B0 ;  /* 0x0000000000007941 */ /* 0x000fea0003800200 */
.L_x_39:
[----:B------:R-:W1:Y:S01]  /*2aa0*/  S2UR UR5, SR_CgaCtaId ;  /* 0x00000000000579c3 */ /* 0x000e620000008800 */
[----:B------:R-:W2:Y:S01]  /*2ab0*/  LDCU UR6, c[0x0][0x3e8] ;  /* 0x00007d00ff0677ac */ /* 0x000ea20008000800 */
[----:B------:R-:W-:Y:S02]  /*2ac0*/  ISETP.GE.U32.AND P0, PT, R3, 0x2, PT ;  /* 0x000000020300780c */ /* 0x000fe40003f06070 */
[----:B------:R-:W-:Y:S01]  /*2ad0*/  ISETP.NE.AND P1, PT, R0, RZ, PT ;  /* 0x000000ff0000720c */ /* 0x000fe20003f25270 */
[----:B------:R-:W-:Y:S02]  /*2ae0*/  UMOV UR4, 0x400 ;  /* 0x0000040000047882 */ /* 0x000fe40000000000 */
[----:B-1----:R-:W-:-:S04]  /*2af0*/  ULEA UR4, UR5, UR4, 0x18 ;  /* 0x0000000405047291 */ /* 0x002fc8000f8ec0ff */
[----:B--2---:R-:W-:-:S06]  /*2b00*/  ULEA UR4, UR6, UR4, 0x3 ;  /* 0x0000000406047291 */ /* 0x004fcc000f8e18ff */
[----:B0-----:R-:W-:-:S05]  /*2b10*/  LEA R9, R0, UR4, 0x3 ;  /* 0x0000000400097c11 */ /* 0x001fca000f8e18ff */
[----:B------:R0:W-:Y:S01]  /*2b20*/  STS.64 [R9], R6 ;  /* 0x0000000609007388 */ /* 0x0001e20000000a00 */
[----:B------:R-:W-:Y:S06]  /*2b30*/  BAR.SYNC.DEFER_BLOCKING 0x0 ;  /* 0x0000000000007b1d */ /* 0x000fec0000010000 */
[----:B------:R-:W-:Y:S05]  /*2b40*/  @!P0 BRA `(.L_x_42) ;  /* 0x00000000002c8947 */ /* 0x000fea0003800000 */
.L_x_43:
[----:B------:R-:W-:-:S04]  /*2b50*/  SHF.R.U32.HI R10, RZ, 0x1, R3 ;  /* 0x00000001ff0a7819 */ /* 0x000fc80000011603 */
[----:B------:R-:W-:-:S13]  /*2b60*/  ISETP.GE.U32.AND P0, PT, R0, R10, PT ;  /* 0x0000000a0000720c */ /* 0x000fda0003f06070 */
[----:B------:R-:W-:Y:S01]  /*2b70*/  @!P0 IMAD R8, R10, 0x8, R9 ;  /* 0x000000080a088824 */ /* 0x000fe200078e0209 */
[----:B0-----:R-:W-:Y:S04]  /*2b80*/  @!P0 LDS.64 R6, [R9] ;  /* 0x0000000009068984 */ /* 0x001fe80000000a00 */
[----:B------:R-:W0:Y:S02]  /*2b90*/  @!P0 LDS.64 R4, [R8] ;  /* 0x0000000008048984 */ /* 0x000e240000000a00 */
[----:B0-----:R-:W-:-:S07]  /*2ba0*/  @!P0 DADD R4, R4, R6 ;  /* 0x0000000004048229 */ /* 0x001fce0000000006 */
[----:B------:R1:W-:Y:S01]  /*2bb0*/  @!P0 STS.64 [R9], R4 ;  /* 0x0000000409008388 */ /* 0x0003e20000000a00 */
[----:B------:R-:W-:Y:S01]  /*2bc0*/  BAR.SYNC.DEFER_BLOCKING 0x0 ;  /* 0x0000000000007b1d */ /* 0x000fe20000010000 */
[----:B------:R-:W-:Y:S01]  /*2bd0*/  ISETP.GT.U32.AND P0, PT, R3, 0x3, PT ;  /* 0x000000030300780c */ /* 0x000fe20003f04070 */
[----:B------:R-:W-:-:S12]  /*2be0*/  IMAD.MOV.U32 R3, RZ, RZ, R10 ;  /* 0x000000ffff037224 */ /* 0x000fd800078e000a */
[----:B-1----:R-:W-:Y:S05]  /*2bf0*/  @P0 BRA `(.L_x_43) ;  /* 0xfffffffc00d40947 */ /* 0x002fea000383ffff */
.L_x_42:
[----:B------:R-:W-:Y:S05]  /*2c00*/  @P1 EXIT ;  /* 0x000000000000194d */ /* 0x000fea0003800000 */
[----:B------:R-:W1:Y:S01]  /*2c10*/  LDS.64 R4, [UR4] ;  /* 0x00000004ff047984 */ /* 0x000e620008000a00 */
[----:B0-----:R-:W0:Y:S01]  /*2c20*/  LDC.64 R6, c[0x0][0x3e0] ;  /* 0x0000f800ff067b82 */ /* 0x001e220000000a00 */
[----:B------:R-:W1:Y:S01]  /*2c30*/  LDCU.64 UR6, c[0x0][0x400] ;  /* 0x00008000ff0677ac */ /* 0x000e620008000a00 */
[----:B0-----:R-:W-:Y:S01]  /*2c40*/  IMAD.WIDE.U32 R2, R2, 0x8, R6 ;  /* 0x0000000802027825 */ /* 0x001fe200078e0006 */
[----:B-1----:R-:W-:-:S07]  /*2c50*/  DADD R4, R4, UR6 ;  /* 0x0000000604047e29 */ /* 0x002fce0008000000 */
[----:B------:R-:W-:Y:S01]  /*2c60*/  STG.E.64 desc[UR12][R2.64], R4 ;  /* 0x0000000402007986 */ /* 0x000fe2000c101b0c */
[----:B------:R-:W-:Y:S05]  /*2c70*/  EXIT ;  /* 0x000000000000794d */ /* 0x000fea0003800000 */
        .weak           $__internal_0_$__cuda_sm20_div_rn_f64_full
        .type           $__internal_0_$__cuda_sm20_div_rn_f64_full,@function
        .size           $__internal_0_$__cuda_sm20_div_rn_f64_full,($batch_nll_only$__internal_lgamma_pos - $__internal_0_$__cuda_sm20_div_rn_f64_full)
$__internal_0_$__cuda_sm20_div_rn_f64_full:
[C---:B------:R-:W-:Y:S01]  /*2c80*/  FSETP.GEU.AND P0, PT, |R35|.reuse, 1.469367938527859385e-39, PT ;  /* 0x001000002300780b */ /* 0x040fe20003f0e200 */
[--C-:B------:R-:W-:Y:S01]  /*2c90*/  IMAD.MOV.U32 R20, RZ, RZ, R34.reuse ;  /* 0x000000ffff147224 */ /* 0x100fe200078e0022 */
[----:B------:R-:W-:Y:S01]  /*2ca0*/  LOP3.LUT R18, R35, 0x800fffff, RZ, 0xc0, !PT ;  /* 0x800fffff23127812 */ /* 0x000fe200078ec0ff */
[----:B------:R-:W-:Y:S01]  /*2cb0*/  IMAD.MOV.U32 R21, RZ, RZ, R35 ;  /* 0x000000ffff157224 */ /* 0x000fe200078e0023 */
[C---:B------:R-:W-:Y:S01]  /*2cc0*/  FSETP.GEU.AND P2, PT, |R23|.reuse, 1.469367938527859385e-39, PT ;  /* 0x001000001700780b */ /* 0x040fe20003f4e200 */
[----:B------:R-:W-:Y:S01]  /*2cd0*/  IMAD.MOV.U32 R24, RZ, RZ, 0x1 ;  /* 0x00000001ff187424 */ /* 0x000fe200078e00ff */
[----:B------:R-:W-:Y:S01]  /*2ce0*/  LOP3.LUT R19, R18, 0x3ff00000, RZ, 0xfc, !PT ;  /* 0x3ff0000012137812 */ /* 0x000fe200078efcff */
[----:B------:R-:W-:Y:S01]  /*2cf0*/  IMAD.MOV.U32 R18, RZ, RZ, R34 ;  /* 0x000000ffff127224 */ /* 0x000fe200078e0022 */
[----:B------:R-:W-:Y:S01]  /*2d00*/  LOP3.LUT R9, R23, 0x7ff00000, RZ, 0xc0, !PT ;  /* 0x7ff0000017097812 */ /* 0x000fe200078ec0ff */
[----:B------:R-:W-:Y:S01]  /*2d10*/  BSSY.RECONVERGENT B5, `(.L_x_44) ;  /* 0x0000050000057945 */ /* 0x000fe20003800200 */
[----:B------:R-:W-:-:S03]  /*2d20*/  LOP3.LUT R34, R35, 0x7ff00000, RZ, 0xc0, !PT ;  /* 0x7ff0000023227812 */ /* 0x000fc600078ec0ff */
[----:B------:R-:W-:Y:S01]  /*2d30*/  @!P0 DMUL R18, R20, 8.98846567431157953865e+307 ;  /* 0x7fe0000014128828 */ /* 0x000fe20000000000 */
[----:B------:R-:W-:-:S03]  /*2d40*/  ISETP.GE.U32.AND P1, PT, R9, R34, PT ;  /* 0x000000220900720c */ /* 0x000fc60003f26070 */
[----:B------:R-:W-:Y:S01]  /*2d50*/  @!P2 LOP3.LUT R4, R21, 0x7ff00000, RZ, 0xc0, !PT ;  /* 0x7ff000001504a812 */ /* 0x000fe200078ec0ff */
[----:B------:R-:W-:Y:S01]  /*2d60*/  @!P2 IMAD.MOV.U32 R32, RZ, RZ, RZ ;  /* 0x000000ffff20a224 */ /* 0x000fe200078e00ff */
[----:B------:R-:W0:Y:S02]  /*2d70*/  MUFU.RCP64H R25, R19 ;  /* 0x0000001300197308 */ /* 0x000e240000001800 */
[----:B------:R-:W-:Y:S01]  /*2d80*/  @!P2 ISETP.GE.U32.AND P3, PT, R9, R4, PT ;  /* 0x000000040900a20c */ /* 0x000fe20003f66070 */
[----:B------:R-:W-:Y:S01]  /*2d90*/  IMAD.MOV.U32 R4, RZ, RZ, 0x1ca00000 ;  /* 0x1ca00000ff047424 */ /* 0x000fe200078e00ff */
[----:B------:R-:W-:-:S04]  /*2da0*/  @!P0 LOP3.LUT R34, R19, 0x7ff00000, RZ, 0xc0, !PT ;  /* 0x7ff0000013228812 */ /* 0x000fc800078ec0ff */
[----:B------:R-:W-:-:S04]  /*2db0*/  @!P2 SEL R11, R4, 0x63400000, !P3 ;  /* 0x63400000040ba807 */ /* 0x000fc80005800000 */
[----:B------:R-:W-:-:S04]  /*2dc0*/  @!P2 LOP3.LUT R11, R11, 0x80000000, R23, 0xf8, !PT ;  /* 0x800000000b0ba812 */ /* 0x000fc800078ef817 */
[----:B------:R-:W-:Y:S01]  /*2dd0*/  @!P2 LOP3.LUT R33, R11, 0x100000, RZ, 0xfc, !PT ;  /* 0x001000000b21a812 */ /* 0x000fe200078efcff */
[----:B0-----:R-:W-:Y:S01]  /*2de0*/  DFMA R28, R24, -R18, 1 ;  /* 0x3ff00000181c742b */ /* 0x001fe20000000812 */
[----:B------:R-:W-:-:S07]  /*2df0*/  MOV R11, R9 ;  /* 0x00000009000b7202 */ /* 0x000fce0000000f00 */
[----:B------:R-:W-:-:S08]  /*2e00*/  DFMA R28, R28, R28, R28 ;  /* 0x0000001c1c1c722b */ /* 0x000fd0000000001c */
[----:B------:R-:W-:Y:S01]  /*2e10*/  DFMA R28, R24, R28, R24 ;  /* 0x0000001c181c722b */ /* 0x000fe20000000018 */
[----:B------:R-:W-:Y:S01]  /*2e20*/  SEL R25, R4, 0x63400000, !P1 ;  /* 0x6340000004197807 */ /* 0x000fe20004800000 */
[----:B------:R-:W-:-:S03]  /*2e30*/  IMAD.MOV.U32 R24, RZ, RZ, R22 ;  /* 0x000000ffff187224 */ /* 0x000fc600078e0016 */
[----:B------:R-:W-:-:S03]  /*2e40*/  LOP3.LUT R25, R25, 0x800fffff, R23, 0xf8, !PT ;  /* 0x800fffff19197812 */ /* 0x000fc600078ef817 */
[----:B------:R-:W-:-:S03]  /*2e50*/  DFMA R30, R28, -R18, 1 ;  /* 0x3ff000001c1e742b */ /* 0x000fc60000000812 */
[----:B------:R-:W-:-:S05]  /*2e60*/  @!P2 DFMA R24, R24, 2, -R32 ;  /* 0x400000001818a82b */ /* 0x000fca0000000820 */
[----:B------:R-:W-:-:S05]  /*2e70*/  DFMA R30, R28, R30, R28 ;  /* 0x0000001e1c1e722b */ /* 0x000fca000000001c */
[----:B------:R-:W-:-:S03]  /*2e80*/  @!P2 LOP3.LUT R11, R25, 0x7ff00000, RZ, 0xc0, !PT ;  /* 0x7ff00000190ba812 */ /* 0x000fc600078ec0ff */
[----:B------:R-:W-:Y:S02]  /*2e90*/  DMUL R28, R30, R24 ;  /* 0x000000181e1c7228 */ /* 0x000fe40000000000 */
[----:B------:R-:W-:-:S05]  /*2ea0*/  VIADD R13, R11, 0xffffffff ;  /* 0xffffffff0b0d7836 */ /* 0x000fca0000000000 */
[----:B------:R-:W-:Y:S01]  /*2eb0*/  ISETP.GT.U32.AND P0, PT, R13, 0x7feffffe, PT ;  /* 0x7feffffe0d00780c */ /* 0x000fe20003f04070 */
[----:B------:R-:W-:Y:S01]  /*2ec0*/  VIADD R13, R34, 0xffffffff ;  /* 0xffffffff220d7836 */ /* 0x000fe20000000000 */
[----:B------:R-:W-:-:S04]  /*2ed0*/  DFMA R32, R28, -R18, R24 ;  /* 0x800000121c20722b */ /* 0x000fc80000000018 */
[----:B------:R-:W-:-:S04]  /*2ee0*/  ISETP.GT.U32.OR P0, PT, R13, 0x7feffffe, P0 ;  /* 0x7feffffe0d00780c */ /* 0x000fc80000704470 */
[----:B------:R-:W-:-:S09]  /*2ef0*/  DFMA R32, R30, R32, R28 ;  /* 0x000000201e20722b */ /* 0x000fd2000000001c */
[----:B------:R-:W-:Y:S05]  /*2f00*/  @P0 BRA `(.L_x_45) ;  /* 0x00000000006c0947 */ /* 0x000fea0003800000 */
[----:B------:R-:W-:-:S04]  /*2f10*/  LOP3.LUT R22, R21, 0x7ff00000, RZ, 0xc0, !PT ;  /* 0x7ff0000015167812 */ /* 0x000fc800078ec0ff */
[CC--:B------:R-:W-:Y:S02]  /*2f20*/  VIADDMNMX R11, R9.reuse, -R22.reuse, 0xb9600000, !PT ;  /* 0xb9600000090b7446 */ /* 0x0c0fe40007800916 */
[----:B------:R-:W-:Y:S01]  /*2f30*/  ISETP.GE.U32.AND P0, PT, R9, R22, PT ;  /* 0x000000160900720c */ /* 0x000fe20003f06070 */
[----:B------:R-:W-:Y:S01]  /*2f40*/  IMAD.MOV.U32 R22, RZ, RZ, RZ ;  /* 0x000000ffff167224 */ /* 0x000fe200078e00ff */
[----:B------:R-:W-:Y:S02]  /*2f50*/  VIMNMX R11, PT, PT, R11, 0x46a00000, PT ;  /* 0x46a000000b0b7848 */ /* 0x000fe40003fe0100 */
[----:B------:R-:W-:-:S05]  /*2f60*/  SEL R4, R4, 0x63400000, !P0 ;  /* 0x6340000004047807 */ /* 0x000fca0004000000 */
[----:B------:R-:W-:-:S04]  /*2f70*/  IMAD.IADD R4, R11, 0x1, -R4 ;  /* 0x000000010b047824 */ /* 0x000fc800078e0a04 */
[----:B------:R-:W-:-:S06]  /*2f80*/  VIADD R23, R4, 0x7fe00000 ;  /* 0x7fe0000004177836 */ /* 0x000fcc0000000000 */
[----:B------:R-:W-:-:S10]  /*2f90*/  DMUL R28, R32, R22 ;  /* 0x00000016201c7228 */ /* 0x000fd40000000000 */
[----:B------:R-:W-:-:S13]  /*2fa0*/  FSETP.GTU.AND P0, PT, |R29|, 1.469367938527859385e-39, PT ;  /* 0x001000001d00780b */ /* 0x000fda0003f0c200 */
[----:B------:R-:W-:Y:S05]  /*2fb0*/  @P0 BRA `(.L_x_46) ;  /* 0x0000000000940947 */ /* 0x000fea0003800000 */
[----:B------:R-:W-:Y:S01]  /*2fc0*/  DFMA R18, R32, -R18, R24 ;  /* 0x800000122012722b */ /* 0x000fe20000000018 */
[----:B------:R-:W-:-:S09]  /*2fd0*/  IMAD.MOV.U32 R22, RZ, RZ, RZ ;  /* 0x000000ffff167224 */ /* 0x000fd200078e00ff */
[C---:B------:R-:W-:Y:S02]  /*2fe0*/  FSETP.NEU.AND P0, PT, R19.reuse, RZ, PT ;  /* 0x000000ff1300720b */ /* 0x040fe40003f0d000 */
[----:B------:R-:W-:-:S04]  /*2ff0*/  LOP3.LUT R21, R19, 0x80000000, R21, 0x48, !PT ;  /* 0x8000000013157812 */ /* 0x000fc800078e4815 */
[----:B------:R-:W-:-:S07]  /*3000*/  LOP3.LUT R23, R21, R23, RZ, 0xfc, !PT ;  /* 0x0000001715177212 */ /* 0x000fce00078efcff */
[----:B------:R-:W-:Y:S05]  /*3010*/  @!P0 BRA `(.L_x_46) ;  /* 0x00000000007c8947 */ /* 0x000fea0003800000 */
[----:B------:R-:W-:Y:S01]  /*3020*/  IMAD.MOV R19, RZ, RZ, -R4 ;  /* 0x000000ffff137224 */ /* 0x000fe200078e0a04 */
[----:B------:R-:W-:Y:S01]  /*3030*/  DMUL.RP R22, R32, R22 ;  /* 0x0000001620167228 */ /* 0x000fe20000008000 */
[----:B------:R-:W-:Y:S01]  /*3040*/  IMAD.MOV.U32 R18, RZ, RZ, RZ ;  /* 0x000000ffff127224 */ /* 0x000fe200078e00ff */
[----:B------:R-:W-:-:S05]  /*3050*/  IADD3 R9, PT, PT, -R4, -0x43300000, RZ ;  /* 0xbcd0000004097810 */ /* 0x000fca0007ffe1ff */
[----:B------:R-:W-:-:S03]  /*3060*/  DFMA R18, R28, -R18, R32 ;  /* 0x800000121c12722b */ /* 0x000fc60000000020 */
[----:B------:R-:W-:-:S07]  /*3070*/  LOP3.LUT R21, R23, R21, RZ, 0x3c, !PT ;  /* 0x0000001517157212 */ /* 0x000fce00078e3cff */
[----:B------:R-:W-:-:S04]  /*3080*/  FSETP.NEU.AND P0, PT, |R19|, R9, PT ;  /* 0x000000091300720b */ /* 0x000fc80003f0d200 */
[----:B------:R-:W-:Y:S02]  /*3090*/  FSEL R28, R22, R28, !P0 ;  /* 0x0000001c161c7208 */ /* 0x000fe40004000000 */
[----:B------:R-:W-:Y:S01]  /*30a0*/  FSEL R29, R21, R29, !P0 ;  /* 0x0000001d151d7208 */ /* 0x000fe20004000000 */
[----:B------:R-:W-:Y:S06]  /*30b0*/  BRA `(.L_x_46) ;  /* 0x0000000000547947 */ /* 0x000fec0003800000 */
.L_x_45:
[----:B------:R-:W-:-:S14]  /*30c0*/  DSETP.NAN.AND P0, PT, R22, R22, PT ;  /* 0x000000161600722a */ /* 0x000fdc0003f08000 */
[----:B------:R-:W-:Y:S05]  /*30d0*/  @P0 BRA `(.L_x_47) ;  /* 0x0000000000440947 */ /* 0x000fea0003800000 */
[----:B------:R-:W-:-:S14]  /*30e0*/  DSETP.NAN.AND P0, PT, R20, R20, PT ;  /* 0x000000141400722a */ /* 0x000fdc0003f08000 */
[----:B------:R-:W-:Y:S05]  /*30f0*/  @P0 BRA `(.L_x_48) ;  /* 0x0000000000300947 */ /* 0x000fea0003800000 */
[----:B------:R-:W-:Y:S01]  /*3100*/  ISETP.NE.AND P0, PT, R11, R34, PT ;  /* 0x000000220b00720c */ /* 0x000fe20003f05270 */
[----:B------:R-:W-:Y:S02]  /*3110*/  IMAD.MOV.U32 R28, RZ, RZ, 0x0 ;  /* 0x00000000ff1c7424 */ /* 0x000fe400078e00ff */
[----:B------:R-:W-:-:S10]  /*3120*/  IMAD.MOV.U32 R29, RZ, RZ, -0x80000 ;  /* 0xfff80000ff1d7424 */ /* 0x000fd400078e00ff */
[----:B------:R-:W-:Y:S05]  /*3130*/  @!P0 BRA `(.L_x_46) ;  /* 0x0000000000348947 */ /* 0x000fea0003800000 */
[----:B------:R-:W-:Y:S02]  /*3140*/  ISETP.NE.AND P0, PT, R11, 0x7ff00000, PT ;  /* 0x7ff000000b00780c */ /* 0x000fe40003f05270 */
[----:B------:R-:W-:Y:S02]  /*3150*/  LOP3.LUT R29, R23, 0x80000000, R21, 0x48, !PT ;  /* 0x80000000171d7812 */ /* 0x000fe400078e4815 */
[----:B------:R-:W-:-:S13]  /*3160*/  ISETP.EQ.OR P0, PT, R34, RZ, !P0 ;  /* 0x000000ff2200720c */ /* 0x000fda0004702670 */
[----:B------:R-:W-:Y:S01]  /*3170*/  @P0 LOP3.LUT R4, R29, 0x7ff00000, RZ, 0xfc, !PT ;  /* 0x7ff000001d040812 */ /* 0x000fe200078efcff */
[----:B------:R-:W-:Y:S02]  /*3180*/  @!P0 IMAD.MOV.U32 R28, RZ, RZ, RZ ;  /* 0x000000ffff1c8224 */ /* 0x000fe400078e00ff */
[----:B------:R-:W-:Y:S02]  /*3190*/  @P0 IMAD.MOV.U32 R28, RZ, RZ, RZ ;  /* 0x000000ffff1c0224 */ /* 0x000fe400078e00ff */
[----:B------:R-:W-:Y:S01]  /*31a0*/  @P0 IMAD.MOV.U32 R29, RZ, RZ, R4 ;  /* 0x000000ffff1d0224 */ /* 0x000fe200078e0004 */
[----:B------:R-:W-:Y:S06]  /*31b0*/  BRA `(.L_x_46) ;  /* 0x0000000000147947 */ /* 0x000fec0003800000 */
.L_x_48:
[----:B------:R-:W-:Y:S01]  /*31c0*/  LOP3.LUT R29, R21, 0x80000, RZ, 0xfc, !PT ;  /* 0x00080000151d7812 */ /* 0x000fe200078efcff */
[----:B------:R-:W-:Y:S01]  /*31d0*/  IMAD.MOV.U32 R28, RZ, RZ, R20 ;  /* 0x000000ffff1c7224 */ /* 0x000fe200078e0014 */
[----:B------:R-:W-:Y:S06]  /*31e0*/  BRA `(.L_x_46) ;  /* 0x0000000000087947 */ /* 0x000fec0003800000 */
.L_x_47:
[----:B------:R-:W-:Y:S02]  /*31f0*/  LOP3.LUT R29, R23, 0x80000, RZ, 0xfc, !PT ;  /* 0x00080000171d7812 */ /* 0x000fe400078efcff */
[----:B------:R-:W-:-:S07]  /*3200*/  MOV R28, R22 ;  /* 0x00000016001c7202 */ /* 0x000fce0000000f00 */
.L_x_46:
[----:B------:R-:W-:Y:S05]  /*3210*/  BSYNC.RECONVERGENT B5 ;  /* 0x0000000000057941 */ /* 0x000fea0003800200 */
.L_x_44:
[----:B------:R-:W-:-:S04]  /*3220*/  IMAD.MOV.U32 R9, RZ, RZ, 0x0 ;  /* 0x00000000ff097424 */ /* 0x000fc800078e00ff */
[----:B------:R-:W-:Y:S05]  /*3230*/  RET.REL.NODEC R8 `(batch_nll_only) ;  /* 0xffffffcc08707950 */ /* 0x000fea0003c3ffff */
        .type           $batch_nll_only$__internal_lgamma_pos,@function
        .size           $batch_nll_only$__internal_lgamma_pos,(.L_x_172 - $batch_nll_only$__internal_lgamma_pos)
$batch_nll_only$__internal_lgamma_pos:
[----:B------:R-:W-:Y:S01]  /*3240*/  ISETP.GE.AND P0, PT, R17, 0x40080000, PT ;  /* 0x400800001100780c */ /* 0x000fe20003f06270 */
[----:B------:R-:W-:-:S12]  /*3250*/  BSSY.RECONVERGENT B3, `(.L_x_49) ;  /* 0x00001b6000037945 */ /* 0x000fd80003800200 */
[----:B------:R-:W-:Y:S05]  /*3260*/  @!P0 BRA `(.L_x_50) ;  /* 0x0000000800c08947 */ /* 0x000fea0003800000 */
[----:B------:R-:W-:-:S13]  /*3270*/  ISETP.GE.U32.AND P0, PT, R17, 0x40200000, PT ;  /* 0x402000001100780c */ /* 0x000fda0003f06070 */
[----:B------:R-:W-:Y:S05]  /*3280*/  @!P0 BRA `(.L_x_51) ;  /* 0x0000000400ac8947 */ /* 0x000fea0003800000 */
[----:B------:R-:W-:Y:S01]  /*3290*/  ISETP.GT.U32.AND P0, PT, R17, 0x7fefffff, PT ;  /* 0x7fefffff1100780c */ /* 0x000fe20003f04070 */
[----:B------:R-:W-:-:S12]  /*32a0*/  BSSY.RECONVERGENT B4, `(.L_x_52) ;  /* 0x0000046000047945 */ /* 0x000fd80003800200 */
[----:B------:R-:W-:Y:S05]  /*32b0*/  @P0 BRA `(.L_x_53) ;  /* 0x0000000400040947 */ /* 0x000fea0003800000 */
[----:B------:R-:W-:Y:S01]  /*32c0*/  LOP3.LUT R4, R17, 0xfffff, RZ, 0xc0, !PT ;  /* 0x000fffff11047812 */ /* 0x000fe200078ec0ff */
[----:B------:R-:W-:Y:S01]  /*32d0*/  IMAD.MOV.U32 R28, RZ, RZ, R16 ;  /* 0x000000ffff1c7224 */ /* 0x000fe200078e0010 */
[----:B------:R-:W-:Y:S01]  /*32e0*/  UMOV UR6, 0x3ae80f1e ;  /* 0x3ae80f1e00067882 */ /* 0x000fe20000000000 */
[----:B------:R-:W-:Y:S01]  /*32f0*/  IMAD.MOV.U32 R8, RZ, RZ, RZ ;  /* 0x000000ffff087224 */ /* 0x000fe200078e00ff */
[----:B------:R-:W-:Y:S01]  /*3300*/  LOP3.LUT R29, R4, 0x3ff00000, RZ, 0xfc, !PT ;  /* 0x3ff00000041d7812 */ /* 0x000fe200078efcff */
[----:B------:R-:W-:Y:S01]  /*3310*/  IMAD.MOV.U32 R24, RZ, RZ, -0x748574fc ;  /* 0x8b7a8b04ff187424 */ /* 0x000fe200078e00ff */
[----:B------:R-:W-:Y:S01]  /*3320*/  UMOV UR7, 0x3eb1380b ;  /* 0x3eb1380b00077882 */ /* 0x000fe20000000000 */
[----:B------:R-:W-:Y:S01]  /*3330*/  IMAD.MOV.U32 R25, RZ, RZ, 0x3ed0ee25 ;  /* 0x3ed0ee25ff197424 */ /* 0x000fe200078e00ff */
[----:B------:R-:W-:Y:S01]  /*3340*/  ISETP.GE.U32.AND P0, PT, R29, 0x3ff6a09f, PT ;  /* 0x3ff6a09f1d00780c */ /* 0x000fe20003f06070 */
[----:B------:R-:W-:Y:S01]  /*3350*/  UMOV UR8, 0x80000000 ;  /* 0x8000000000087882 */ /* 0x000fe20000000000 */
[----:B------:R-:W-:Y:S01]  /*3360*/  LEA.HI R4, R17, 0xfffffc01, RZ, 0xc ;  /* 0xfffffc0111047811 */ /* 0x000fe200078f60ff */
[----:B------:R-:W-:-:S10]  /*3370*/  UMOV UR9, 0x43300000 ;  /* 0x4330000000097882 */ /* 0x000fd40000000000 */
[----:B------:R-:W-:Y:S01]  /*3380*/  @P0 VIADD R9, R29, 0xfff00000 ;  /* 0xfff000001d090836 */ /* 0x000fe20000000000 */
[----:B------:R-:W-:-:S03]  /*3390*/  @P0 LEA.HI R4, R17, 0xfffffc02, RZ, 0xc ;  /* 0xfffffc0211040811 */ /* 0x000fc600078f60ff */
        /* <DEDUP_REMOVED lines=25> */
[----:B------:R-:W-:Y:S01]  /*3530*/  UMOV UR7, 0x3f624924 ;  /* 0x3f62492400077882 */ /* 0x000fe20000000000 */
[----:B------:R-:W-:Y:S01]  /*3540*/  LOP3.LUT R22, R4, 0x80000000, RZ, 0x3c, !PT ;  /* 0x8000000004167812 */ /* 0x000fe200078e3cff */
[----:B------:R-:W-:-:S04]  /*3550*/  IMAD.MOV.U32 R23, RZ, RZ, 0x43300000 ;  /* 0x43300000ff177424 */ /* 0x000fc800078e00ff */
        /* <DEDUP_REMOVED lines=23> */
.L_x_53:
[----:B------:R-:W-:Y:S02]  /*36d0*/  IMAD.MOV.U32 R26, RZ, RZ, 0x0 ;  /* 0x00000000ff1a7424 */ /* 0x000fe400078e00ff */
[----:B------:R-:W-:-:S06]  /*36e0*/  IMAD.MOV.U32 R27, RZ, RZ, 0x7ff00000 ;  /* 0x7ff00000ff1b7424 */ /* 0x000fcc00078e00ff */
[----:B------:R-:W-:-:S11]  /*36f0*/  DFMA R26, R16, R26, +INF ;  /* 0x7ff00000101a742b */ /* 0x000fd6000000001a */
.L_x_54:
[----:B------:R-:W-:Y:S05]  /*3700*/  BSYNC.RECONVERGENT B4 ;  /* 0x0000000000047941 */ /* 0x000fea0003800200 */
.L_x_52:
[----:B------:R-:W0:Y:S01]  /*3710*/  MUFU.RCP64H R9, R17 ;  /* 0x0000001100097308 */ /* 0x000e220000001800 */
[----:B------:R-:W-:Y:S01]  /*3720*/  IMAD.MOV.U32 R8, RZ, RZ, RZ ;  /* 0x000000ffff087224 */ /* 0x000fe200078e00ff */
[----:B------:R-:W-:Y:S01]  /*3730*/  UMOV UR6, 0x34783f9 ;  /* 0x034783f900067882 */ /* 0x000fe20000000000 */
[----:B------:R-:W-:Y:S01]  /*3740*/  IMAD.MOV.U32 R20, RZ, RZ, -0x6d8c7041 ;  /* 0x92738fbfff147424 */ /* 0x000fe200078e00ff */
[----:B------:R-:W-:Y:S01]  /*3750*/  UMOV UR7, 0x3f5ac321 ;  /* 0x3f5ac32100077882 */ /* 0x000fe20000000000 */
[----:B------:R-:W-:Y:S01]  /*3760*/  IMAD.MOV.U32 R21, RZ, RZ, 0x3f4b68b9 ;  /* 0x3f4b68b9ff157424 */ /* 0x000fe200078e00ff */
[C---:B------:R-:W-:Y:S01]  /*3770*/  DSETP.NEU.AND P0, PT, R16.reuse, +INF , PT ;  /* 0x7ff000001000742a */ /* 0x040fe20003f0d000 */
[----:B------:R-:W-:Y:S01]  /*3780*/  VIADD R27, R27, 0xfff00000 ;  /* 0xfff000001b1b7836 */ /* 0x000fe20000000000 */
[----:B0-----:R-:W-:-:S08]  /*3790*/  DFMA R18, -R16, R8, 1 ;  /* 0x3ff000001012742b */ /* 0x001fd00000000108 */
[----:B------:R-:W-:-:S08]  /*37a0*/  DFMA R18, R18, R18, R18 ;  /* 0x000000121212722b */ /* 0x000fd00000000012 */
[----:B------:R-:W-:-:S08]  /*37b0*/  DFMA R8, R8, R18, R8 ;  /* 0x000000120808722b */ /* 0x000fd00000000008 */
[----:B------:R-:W-:-:S08]  /*37c0*/  DMUL R18, R8, R8 ;  /* 0x0000000808127228 */ /* 0x000fd00000000000 */
[----:B------:R-:W-:Y:S01]  /*37d0*/  DFMA R20, R18, -UR6, R20 ;  /* 0x8000000612147c2b */ /* 0x000fe20008000014 */
[----:B------:R-:W-:Y:S01]  /*37e0*/  UMOV UR6, 0x1e4f7b8c ;  /* 0x1e4f7b8c00067882 */ /* 0x000fe20000000000 */
[----:B------:R-:W-:-:S06]  /*37f0*/  UMOV UR7, 0x3f4380d0 ;  /* 0x3f4380d000077882 */ /* 0x000fcc0000000000 */
[----:B------:R-:W-:Y:S01]  /*3800*/  DFMA R20, R18, R20, -UR6 ;  /* 0x8000000612147e2b */ /* 0x000fe20008000014 */
[----:B------:R-:W-:Y:S01]  /*3810*/  UMOV UR6, 0xa29f7264 ;  /* 0xa29f726400067882 */ /* 0x000fe20000000000 */
[----:B------:R-:W-:-:S06]  /*3820*/  UMOV UR7, 0x3f4a019f ;  /* 0x3f4a019f00077882 */ /* 0x000fcc0000000000 */
[----:B------:R-:W-:Y:S01]  /*3830*/  DFMA R20, R18, R20, UR6 ;  /* 0x0000000612147e2b */ /* 0x000fe20008000014 */
[----:B------:R-:W-:Y:S01]  /*3840*/  UMOV UR6, 0x16b2acec ;  /* 0x16b2acec00067882 */ /* 0x000fe20000000000 */
[----:B------:R-:W-:-:S06]  /*3850*/  UMOV UR7, 0x3f66c16c ;  /* 0x3f66c16c00077882 */ /* 0x000fcc0000000000 */
[----:B------:R-:W-:Y:S01]  /*3860*/  DFMA R20, R18, R20, -UR6 ;  /* 0x8000000612147e2b */ /* 0x000fe20008000014 */
[----:B------:R-:W-:Y:S01]  /*3870*/  UMOV UR6, 0x55555545 ;  /* 0x5555554500067882 */ /* 0x000fe20000000000 */
[----:B------:R-:W-:-:S06]  /*3880*/  UMOV UR7, 0x3fb55555 ;  /* 0x3fb5555500077882 */ /* 0x000fcc0000000000 */
[----:B------:R-:W-:Y:S01]  /*3890*/  DFMA R20, R18, R20, UR6 ;  /* 0x0000000612147e2b */ /* 0x000fe20008000014 */
[----:B------:R-:W-:Y:S01]  /*38a0*/  UMOV UR6, 0xc864beae ;  /* 0xc864beae00067882 */ /* 0x000fe20000000000 */
[----:B------:R-:W-:Y:S01]  /*38b0*/  UMOV UR7, 0x3fed67f1 ;  /* 0x3fed67f100077882 */ /* 0x000fe20000000000 */
[----:B------:R-:W-:-:S05]  /*38c0*/  DADD R18, R16, -0.5 ;  /* 0xbfe0000010127429 */ /* 0x000fca0000000000 */
[----:B------:R-:W-:-:S03]  /*38d0*/  DFMA R20, R8, R20, UR6 ;  /* 0x0000000608147e2b */ /* 0x000fc60008000014 */
[----:B------:R-:W-:-:S05]  /*38e0*/  DFMA R8, R26, R18, -R16 ;  /* 0x000000121a08722b */ /* 0x000fca0000000810 */
[----:B------:R-:W-:-:S08]  /*38f0*/  DFMA R20, R26, R18, R20 ;  /* 0x000000121a14722b */ /* 0x000fd00000000014 */
[----:B------:R-:W-:-:S10]  /*3900*/  DADD R8, R20, R8 ;  /* 0x0000000014087229 */ /* 0x000fd40000000008 */
[----:B------:R-:W-:Y:S02]  /*3910*/  FSEL R8, R8, RZ, P0 ;  /* 0x000000ff08087208 */ /* 0x000fe40000000000 */
[----:B------:R-:W-:Y:S01]  /*3920*/  FSEL R9, R9, +QNAN , P0 ;  /* 0x7ff0000009097808 */ /* 0x000fe20000000000 */
[----:B------:R-:W-:Y:S06]  /*3930*/  BRA `(.L_x_55) ;  /* 0x00000014001c7947 */ /* 0x000fec0003800000 */
.L_x_51:
[----:B------:R-:W-:Y:S01]  /*3940*/  DADD R26, R16, -3 ;  /* 0xc0080000101a7429 */ /* 0x000fe20000000000 */
[----:B------:R-:W-:Y:S01]  /*3950*/  UMOV UR6, 0xbe189fe ;  /* 0x0be189fe00067882 */ /* 0x000fe20000000000 */
[----:B------:R-:W-:Y:S01]  /*3960*/  UMOV UR7, 0x408ff62e ;  /* 0x408ff62e00077882 */ /* 0x000fe20000000000 */
[----:B------:R-:W-:Y:S01]  /*3970*/  MOV R18, 0x30207ef3 ;  /* 0x30207ef300127802 */ /* 0x000fe20000000f00 */
[----:B------:R-:W-:Y:S01]  /*3980*/  IMAD.MOV.U32 R19, RZ, RZ, 0x41122b77 ;  /* 0x41122b77ff137424 */ /* 0x000fe200078e00ff */
[----:B------:R-:W-:Y:S03]  /*3990*/  BSSY.RECONVERGENT B4, `(.L_x_56) ;  /* 0x000003b000047945 */ /* 0x000fe60003800200 */
[----:B------:R-:W-:Y:S01]  /*39a0*/  DADD R8, R26, -UR6 ;  /* 0x800000061a087e29 */ /* 0x000fe20008000000 */
[----:B------:R-:W-:Y:S01]  /*39b0*/  UMOV UR6, 0xce10c93f ;  /* 0xce10c93f00067882 */ /* 0x000fe20000000000 */
[----:B------:R-:W-:-:S06]  /*39c0*/  UMOV UR7, 0x410074fa ;  /* 0x410074fa00077882 */ /* 0x000fcc0000000000 */
[----:B------:R-:W-:Y:S01]  /*39d0*/  DFMA R8, R26, R8, -UR6 ;  /* 0x800000061a087e2b */ /* 0x000fe20008000008 */
        /* <DEDUP_REMOVED lines=14> */
[C---:B------:R-:W-:Y:S01]  /*3ac0*/  DFMA R34, R26.reuse, R8, -UR6 ;  /* 0x800000061a227e2b */ /* 0x040fe20008000008 */
[----:B------:R-:W-:Y:S01]  /*3ad0*/  UMOV UR6, 0xbb18fb05 ;  /* 0xbb18fb0500067882 */ /* 0x000fe20000000000 */
[----:B------:R-:W-:Y:S01]  /*3ae0*/  UMOV UR7, 0x40af7040 ;  /* 0x40af704000077882 */ /* 0x000fe20000000000 */
[----:B------:R-:W-:Y:S01]  /*3af0*/  IMAD.MOV.U32 R8, RZ, RZ, 0x1 ;  /* 0x00000001ff087424 */ /* 0x000fe200078e00ff */
[----:B------:R-:W-:Y:S01]  /*3b00*/  DFMA R18, R26, -UR6, -R18 ;  /* 0x800000061a127c2b */ /* 0x000fe20008000812 */
[----:B------:R-:W-:Y:S01]  /*3b10*/  UMOV UR6, 0xb81de7d0 ;  /* 0xb81de7d000067882 */ /* 0x000fe20000000000 */
[----:B------:R-:W0:Y:S01]  /*3b20*/  MUFU.RCP64H R9, R35 ;  /* 0x0000002300097308 */ /* 0x000e220000001800 */
[----:B------:R-:W-:-:S05]  /*3b30*/  UMOV UR7, 0x41585a0d ;  /* 0x41585a0d00077882 */ /* 0x000fca0000000000 */
[----:B------:R-:W-:Y:S01]  /*3b40*/  DFMA R18, R26, R18, -UR6 ;  /* 0x800000061a127e2b */ /* 0x000fe20008000012 */
[----:B------:R-:W-:Y:S01]  /*3b50*/  UMOV UR6, 0x8ba94677 ;  /* 0x8ba9467700067882 */ /* 0x000fe20000000000 */
[----:B------:R-:W-:-:S06]  /*3b60*/  UMOV UR7, 0x418a992b ;  /* 0x418a992b00077882 */ /* 0x000fcc0000000000 */
[----:B------:R-:W-:Y:S01]  /*3b70*/  DFMA R18, R26, R18, -UR6 ;  /* 0x800000061a127e2b */ /* 0x000fe20008000012 */
[----:B------:R-:W-:Y:S01]  /*3b80*/  UMOV UR6, 0x6957cc20 ;  /* 0x6957cc2000067882 */ /* 0x000fe20000000000 */
[----:B------:R-:W-:Y:S01]  /*3b90*/  UMOV UR7, 0x41aac5cb ;  /* 0x41aac5cb00077882 */ /* 0x000fe20000000000 */
[----:B0-----:R-:W-:-:S05]  /*3ba0*/  DFMA R20, -R34, R8, 1 ;  /* 0x3ff000002214742b */ /* 0x001fca0000000108 */
[----:B------:R-:W-:Y:S01]  /*3bb0*/  DFMA R18, R26, R18, -UR6 ;  /* 0x800000061a127e2b */ /* 0x000fe20008000012 */
[----:B------:R-:W-:Y:S01]  /*3bc0*/  UMOV UR6, 0x308774be ;  /* 0x308774be00067882 */ /* 0x000fe20000000000 */
[----:B------:R-:W-:Y:S01]  /*3bd0*/  UMOV UR7, 0x41bc0e2b ;  /* 0x41bc0e2b00077882 */ /* 0x000fe20000000000 */
[----:B------:R-:W-:-:S05]  /*3be0*/  DFMA R20, R20, R20, R20 ;  /* 0x000000141414722b */ /* 0x000fca0000000014 */
[----:B------:R-:W-:Y:S01]  /*3bf0*/  DFMA R18, R26, R18, -UR6 ;  /* 0x800000061a127e2b */ /* 0x000fe20008000012 */
[----:B------:R-:W-:Y:S01]  /*3c00*/  UMOV UR6, 0xdcae7f67 ;  /* 0xdcae7f6700067882 */ /* 0x000fe20000000000 */
[----:B------:R-:W-:Y:S01]  /*3c10*/  UMOV UR7, 0x41c6ba13 ;  /* 0x41c6ba1300077882 */ /* 0x000fe20000000000 */
[----:B------:R-:W-:-:S05]  /*3c20*/  DFMA R20, R8, R20, R8 ;  /* 0x000000140814722b */ /* 0x000fca0000000008 */
[----:B------:R-:W-:Y:S01]  /*3c30*/  DFMA R18, R26, R18, -UR6 ;  /* 0x800000061a127e2b */ /* 0x000fe20008000012 */
[----:B------:R-:W-:Y:S01]  /*3c40*/  UMOV UR6, 0x9c3d120c ;  /* 0x9c3d120c00067882 */ /* 0x000fe20000000000 */
[----:B------:R-:W-:Y:S01]  /*3c50*/  UMOV UR7, 0x41ccf33b ;  /* 0x41ccf33b00077882 */ /* 0x000fe20000000000 */
[----:B------:R-:W-:-:S05]  /*3c60*/  DFMA R8, -R34, R20, 1 ;  /* 0x3ff000002208742b */ /* 0x000fca0000000114 */
[----:B------:R-:W-:-:S03]  /*3c70*/  DFMA R22, R26, R18, -UR6 ;  /* 0x800000061a167e2b */ /* 0x000fc60008000012 */
[----:B------:R-:W-:-:S07]  /*3c80*/  DFMA R8, R20, R8, R20 ;  /* 0x000000081408722b */ /* 0x000fce0000000014 */
[----:B------:R-:W-:Y:S01]  /*3c90*/  FSETP.GEU.AND P1, PT, |R23|, 6.5827683646048100446e-37, PT ;  /* 0x036000001700780b */ /* 0x000fe20003f2e200 */
[----:B------:R-:W-:-:S08]  /*3ca0*/  DMUL R18, R22, R8 ;  /* 0x0000000816127228 */ /* 0x000fd00000000000 */
[----:B------:R-:W-:-:S08]  /*3cb0*/  DFMA R20, -R34, R18, R22 ;  /* 0x000000122214722b */ /* 0x000fd00000000116 */
[----:B------:R-:W-:-:S10]  /*3cc0*/  DFMA R8, R8, R20, R18 ;  /* 0x000000140808722b */ /* 0x000fd40000000012 */
[----:B------:R-:W-:-:S05]  /*3cd0*/  FFMA R4, RZ, R35, R9 ;  /* 0x00000023ff047223 */ /* 0x000fca0000000009 */
[----:B------:R-:W-:-:S13]  /*3ce0*/  FSETP.GT.AND P0, PT, |R4|, 1.469367938527859385e-39, PT ;  /* 0x001000000400780b */ /* 0x000fda0003f04200 */
[----:B------:R-:W-:Y:S05]  /*3cf0*/  @P0 BRA P1, `(.L_x_57) ;  /* 0x0000000000100947 */ /* 0x000fea0000800000 */
[----:B------:R-:W-:-:S07]  /*3d00*/  MOV R8, 0x3d20 ;  /* 0x00003d2000087802 */ /* 0x000fce0000000f00 */
[----:B------:R-:W-:Y:S05]  /*3d10*/  CALL.REL.NOINC `($__internal_0_$__cuda_sm20_div_rn_f64_full) ;  /* 0xffffffec00d87944 */ /* 0x000fea0003c3ffff */
[----:B------:R-:W-:Y:S02]  /*3d20*/  IMAD.MOV.U32 R8, RZ, RZ, R28 ;  /* 0x000000ffff087224 */ /* 0x000fe400078e001c */
[----:B------:R-:W-:-:S07]  /*3d30*/  IMAD.MOV.U32 R9, RZ, RZ, R29 ;  /* 0x000000ffff097224 */ /* 0x000fce00078e001d */
.L_x_57:
[----:B------:R-:W-:Y:S05]  /*3d40*/  BSYNC.RECONVERGENT B4 ;  /* 0x0000000000047941 */ /* 0x000fea0003800200 */
.L_x_56:
[----:B------:R-:W-:Y:S01]  /*3d50*/  DADD R8, R26, R8 ;  /* 0x000000001a087229 */ /* 0x000fe20000000008 */
[----:B------:R-:W-:Y:S10]  /*3d60*/  BRA `(.L_x_55) ;  /* 0x0000001000107947 */ /* 0x000ff40003800000 */
.L_x_50:
[----:B------:R-:W-:-:S13]  /*3d70*/  ISETP.GE.AND P0, PT, R17, 0x3ff80000, PT ;  /* 0x3ff800001100780c */ /* 0x000fda0003f06270 */
[----:B------:R-:W-:Y:S05]  /*3d80*/  @!P0 BRA `(.L_x_58) ;  /* 0x0000000000f88947 */ /* 0x000fea0003800000 */
[----:B------:R-:W-:Y:S01]  /*3d90*/  DADD R8, R16, -2 ;  /* 0xc000000010087429 */ /* 0x000fe20000000000 */
[----:B------:R-:W-:Y:S01]  /*3da0*/  IMAD.MOV.U32 R18, RZ, RZ, -0x2873f11e ;  /* 0xd78c0ee2ff127424 */ /* 0x000fe200078e00ff */
[----:B------:R-:W-:Y:S01]  /*3db0*/  UMOV UR6, 0x124338b3 ;  /* 0x124338b300067882 */ /* 0x000fe20000000000 */
[----:B------:R-:W-:Y:S01]  /*3dc0*/  IMAD.MOV.U32 R19, RZ, RZ, 0x3e71fa71 ;  /* 0x3e71fa71ff137424 */ /* 0x000fe200078e00ff */
[----:B------:R-:W-:-:S05]  /*3dd0*/  UMOV UR7, 0x3e452636 ;  /* 0x3e45263600077882 */ /* 0x000fca0000000000 */
[----:B------:R-:W-:Y:S01]  /*3de0*/  DFMA R18, R8, UR6, -R18 ;  /* 0x0000000608127c2b */ /* 0x000fe20008000812 */
        /* <DEDUP_REMOVED lines=53> */
[----:B------:R-:W-:-:S08]  /*4140*/  DFMA R18, R8, R18, UR6 ;  /* 0x0000000608127e2b */ /* 0x000fd00008000012 */
[----:B------:R-:W-:Y:S01]  /*4150*/  DMUL R8, R8, R18 ;  /* 0x0000001208087228 */ /* 0x000fe20000000000 */
[----:B------:R-:W-:Y:S10]  /*4160*/  BRA `(.L_x_55) ;  /* 0x0000000c00107947 */ /* 0x000ff40003800000 */
.L_x_58:
[----:B------:R-:W-:-:S13]  /*4170*/  ISETP.GE.AND P0, PT, R17, 0x3fe66666, PT ;  /* 0x3fe666661100780c */ /* 0x000fda0003f06270 */
[----:B------:R-:W-:Y:S05]  /*4180*/  @!P0 BRA `(.L_x_59) ;  /* 0x0000000400108947 */ /* 0x000fea0003800000 */
[----:B------:R-:W-:Y:S01]  /*4190*/  DADD R8, -R16, 1 ;  /* 0x3ff0000010087429 */ /* 0x000fe20000000100 */
[----:B------:R-:W-:Y:S01]  /*41a0*/  IMAD.MOV.U32 R18, RZ, RZ, 0x4359eb88 ;  /* 0x4359eb88ff127424 */ /* 0x000fe200078e00ff */
[----:B------:R-:W-:Y:S01]  /*41b0*/  UMOV UR6, 0x2a4c4310 ;  /* 0x2a4c431000067882 */ /* 0x000fe20000000000 */
[----:B------:R-:W-:Y:S01]  /*41c0*/  IMAD.MOV.U32 R19, RZ, RZ, 0x3fa3eb50 ;  /* 0x3fa3eb50ff137424 */ /* 0x000fe200078e00ff */
[----:B------:R-:W-:-:S05]  /*41d0*/  UMOV UR7, 0x3f881f6d ;  /* 0x3f881f6d00077882 */ /* 0x000fca0000000000 */
        /* <DEDUP_REMOVED lines=63> */
.L_x_59:
[----:B------:R-:W-:Y:S01]  /*45d0*/  IMAD.MOV.U32 R8, RZ, RZ, -0x14f9da18 ;  /* 0xeb0625e8ff087424 */ /* 0x000fe200078e00ff */
[----:B------:R-:W-:Y:S01]  /*45e0*/  UMOV UR6, 0x8bfe6590 ;  /* 0x8bfe659000067882 */ /* 0x000fe20000000000 */
[----:B------:R-:W-:Y:S01]  /*45f0*/  IMAD.MOV.U32 R9, RZ, RZ, 0x3ea7b77c ;  /* 0x3ea7b77cff097424 */ /* 0x000fe200078e00ff */
[----:B------:R-:W-:-:S05]  /*4600*/  UMOV UR7, 0x3e784498 ;  /* 0x3e78449800077882 */ /* 0x000fca0000000000 */
[----:B------:R-:W-:Y:S01]  /*4610*/  DFMA R8, R16, -UR6, R8 ;  /* 0x8000000610087c2b */ /* 0x000fe20008000008 */
        /* <DEDUP_REMOVED lines=35> */
[----:B------:R-:W-:-:S08]  /*4850*/  DFMA R8, R16, R8, UR6 ;  /* 0x0000000610087e2b */ /* 0x000fd00008000008 */
[----:B------:R-:W-:-:S08]  /*4860*/  DMUL R8, R16, R8 ;  /* 0x0000000810087228 */ /* 0x000fd00000000000 */
[----:B------:R-:W-:-:S10]  /*4870*/  DFMA R8, R16, R8, R16 ;  /* 0x000000081008722b */ /* 0x000fd40000000010 */
[----:B------:R-:W-:Y:S01]  /*4880*/  ISETP.GT.AND P0, PT, R9, 0xfffff, PT ;  /* 0x000fffff0900780c */ /* 0x000fe20003f04270 */
[----:B------:R-:W-:Y:S02]  /*4890*/  IMAD.MOV.U32 R18, RZ, RZ, R8 ;  /* 0x000000ffff127224 */ /* 0x000fe400078e0008 */
[--C-:B------:R-:W-:Y:S02]  /*48a0*/  IMAD.MOV.U32 R19, RZ, RZ, R9.reuse ;  /* 0x000000ffff137224 */ /* 0x100fe400078e0009 */
[----:B------:R-:W-:-:S08]  /*48b0*/  IMAD.MOV.U32 R11, RZ, RZ, R9 ;  /* 0x000000ffff0b7224 */ /* 0x000fd000078e0009 */
[----:B------:R-:W-:-:S10]  /*48c0*/  @!P0 DMUL R18, R18, 1.80143985094819840000e+16 ;  /* 0x4350000012128828 */ /* 0x000fd40000000000 */
[----:B------:R-:W-:Y:S02]  /*48d0*/  @!P0 IMAD.MOV.U32 R11, RZ, RZ, R19 ;  /* 0x000000ffff0b8224 */ /* 0x000fe400078e0013 */
[----:B------:R-:W-:-:S03]  /*48e0*/  @!P0 IMAD.MOV.U32 R8, RZ, RZ, R18 ;  /* 0x000000ffff088224 */ /* 0x000fc600078e0012 */
[----:B------:R-:W-:-:S04]  /*48f0*/  IADD3 R4, PT, PT, R11, -0x1, RZ ;  /* 0xffffffff0b047810 */ /* 0x000fc80007ffe0ff */
[----:B------:R-:W-:Y:S01]  /*4900*/  ISETP.GT.U32.AND P1, PT, R4, 0x7feffffe, PT ;  /* 0x7feffffe0400780c */ /* 0x000fe20003f24070 */
[----:B------:R-:W-:Y:S02]  /*4910*/  IMAD.MOV.U32 R4, RZ, RZ, -0x3ff ;  /* 0xfffffc01ff047424 */ /* 0x000fe400078e00ff */
[----:B------:R-:W-:-:S10]  /*4920*/  @!P0 IMAD.MOV.U32 R4, RZ, RZ, -0x435 ;  /* 0xfffffbcbff048424 */ /* 0x000fd400078e00ff */
        /* <DEDUP_REMOVED lines=45> */
[----:B------:R-:W-:Y:S01]  /*4c00*/  UMOV UR9, 0x3fe62e42 ;  /* 0x3fe62e4200097882 */ /* 0x000fe20000000000 */
[----:B------:R-:W-:Y:S02]  /*4c10*/  DFMA R30, R8, -R20, R28 ;  /* 0x80000014081e722b */ /* 0x000fe4000000001c */
[----:B------:R-:W-:Y:S01]  /*4c20*/  DFMA R26, R22, R26, UR6 ;  /* 0x00000006161a7e2b */ /* 0x000fe2000800001a */
[----:B------:R-:W-:Y:S01]  /*4c30*/  UMOV UR6, 0x55555554 ;  /* 0x5555555400067882 */ /* 0x000fe20000000000 */
[----:B------:R-:W-:Y:S01]  /*4c40*/  UMOV UR7, 0x3fb55555 ;  /* 0x3fb5555500077882 */ /* 0x000fe20000000000 */
[----:B------:R-:W-:-:S03]  /*4c50*/  DFMA R8, R24, UR8, R20 ;  /* 0x0000000818087c2b */ /* 0x000fc60008000014 */
[----:B------:R-:W-:Y:S02]  /*4c60*/  DMUL R30, R18, R30 ;  /* 0x0000001e121e7228 */ /* 0x000fe40000000000 */
        /* <DEDUP_REMOVED lines=13> */
.L_x_60:
[----:B------:R-:W-:Y:S01]  /*4d40*/  IMAD.MOV.U32 R8, RZ, RZ, 0x0 ;  /* 0x00000000ff087424 */ /* 0x000fe200078e00ff */
[----:B------:R-:W-:Y:S01]  /*4d50*/  LOP3.LUT P0, RZ, R19, 0x7fffffff, RZ, 0xc0, !PT ;  /* 0x7fffffff13ff7812 */ /* 0x000fe2000780c0ff */
[----:B------:R-:W-:-:S06]  /*4d60*/  IMAD.MOV.U32 R9, RZ, RZ, 0x7ff00000 ;  /* 0x7ff00000ff097424 */ /* 0x000fcc00078e00ff */
[----:B------:R-:W-:-:S10]  /*4d70*/  DFMA R8, R18, R8, +INF ;  /* 0x7ff000001208742b */ /* 0x000fd40000000008 */
[----:B------:R-:W-:Y:S02]  /*4d80*/  FSEL R8, R8, RZ, P0 ;  /* 0x000000ff08087208 */ /* 0x000fe40000000000 */
[----:B------:R-:W-:-:S07]  /*4d90*/  FSEL R9, R9, -QNAN , P0 ;  /* 0xfff0000009097808 */ /* 0x000fce0000000000 */
.L_x_61:
[----:B------:R-:W-:-:S11]  /*4da0*/  DADD R8, -RZ, -R8 ;  /* 0x00000000ff087229 */ /* 0x000fd60000000908 */
.L_x_55:
[----:B------:R-:W-:Y:S05]  /*4db0*/  BSYNC.RECONVERGENT B3 ;  /* 0x0000000000037941 */ /* 0x000fea0003800200 */
.L_x_49:
[----:B------:R-:W-:-:S04]  /*4dc0*/  IMAD.MOV.U32 R11, RZ, RZ, 0x0 ;  /* 0x00000000ff0b7424 */ /* 0x000fc800078e00ff */
[----:B------:R-:W-:Y:S05]  /*4dd0*/  RET.REL.NODEC R10 `(batch_nll_only) ;  /* 0xffffffb00a887950 */ /* 0x000fea0003c3ffff */
.L_x_62:
[----:B------:R-:W-:-:S00]  /*4de0*/  BRA `(.L_x_62) ;  /* 0xfffffffc00fc7947 */ /* 0x000fc0000383ffff */
[----:B------:R-:W-:-:S00]  /*4df0*/  NOP ;  /* 0x0000000000007918 */ /* 0x000fc00000000000 */
        /* <DEDUP_REMOVED lines=8> */
.L_x_172:


//--------------------- .text.batch_nll_grad      --------------------------
	.section	.text.batch_nll_grad,"ax",@progbits
	.align	128
        .global         batch_nll_grad
        .type           batch_nll_grad,@function
        .size           batch_nll_grad,(.L_x_174 - batch_nll_grad)
        .other          batch_nll_grad,@"STO_CUDA_ENTRY STV_DEFAULT"
batch_nll_grad:
.text.batch_nll_grad:
[----:B------:R-:W-:Y:S01]  /*0000*/  LDC R1, c[0x0][0x37c] ;  /* 0x0000df00ff017b82 */ /* 0x000fe20000000800 */
[----:B------:R-:W0:Y:S01]  /*0010*/  S2R R3, SR_TID.X ;  /* 0x0000000000037919 */ /* 0x000e220000002100 */
[----:B------:R-:W0:Y:S06]  /*0020*/  LDCU UR5, c[0x0][0x3f0] ;  /* 0x00007e00ff0577ac */ /* 0x000e2c0008000800 */
[----:B------:R-:W1:Y:S01]  /*0030*/  LDC.64 R12, c[0x0][0x3e8] ;  /* 0x0000fa00ff0c7b82 */ /* 0x000e620000000a00 */
[----:B------:R-:W-:Y:S01]  /*0040*/  BSSY.RECONVERGENT B0, `(.L_x_63) ;  /* 0x0000017000007945 */ /* 0x000fe20003800200 */
[----:B------:R-:W2:Y:S01]  /*0050*/  S2R R2, SR_CTAID.X ;  /* 0x0000000000027919 */ /* 0x000ea20000002500 */
[----:B------:R-:W3:Y:S01]  /*0060*/  LDCU UR4, c[0x0][0x360] ;  /* 0x00006c00ff0477ac */ /* 0x000ee20008000800 */
[----:B------:R-:W4:Y:S01]  /*0070*/  LDCU.64 UR6, c[0x0][0x358] ;  /* 0x00006b00ff0677ac */ /* 0x000f220008000a00 */
[----:B------:R-:W0:Y:S01]  /*0080*/  LDCU.64 UR8, c[0x0][0x380] ;  /* 0x00007000ff0877ac */ /* 0x000e220008000a00 */
[----:B---3--:R-:W-:Y:S01]  /*0090*/  IMAD.U32 R0, RZ, RZ, UR4 ;  /* 0x00000004ff007e24 */ /* 0x008fe2000f8e00ff */
[----:B0-----:R-:W-:Y:S01]  /*00a0*/  ISETP.GE.U32.AND P0, PT, R3, UR5, PT ;  /* 0x0000000503007c0c */ /* 0x001fe2000bf06070 */
[----:B--2---:R-:W-:-:S12]  /*00b0*/  IMAD.WIDE.U32 R4, R2, UR5, RZ ;  /* 0x0000000502047c25 */ /* 0x004fd8000f8e00ff */
[----:B----4-:R-:W-:Y:S05]  /*00c0*/  @P0 BRA `(.L_x_64) ;  /* 0x0000000000380947 */ /* 0x010fea0003800000 */
[----:B------:R-:W0:Y:S01]  /*00d0*/  S2R R7, SR_CgaCtaId ;  /* 0x0000000000077919 */ /* 0x000e220000008800 */
[----:B------:R-:W-:Y:S01]  /*00e0*/  MOV R6, 0x400 ;  /* 0x0000040000067802 */ /* 0x000fe20000000f00 */
[----:B------:R-:W-:-:S03]  /*00f0*/  IMAD.MOV.U32 R9, RZ, RZ, R3 ;  /* 0x000000ffff097224 */ /* 0x000fc600078e0003 */
[----:B0-----:R-:W-:-:S07]  /*0100*/  LEA R8, R7, R6, 0x18 ;  /* 0x0000000607087211 */ /* 0x001fce00078ec0ff */
.L_x_65:
[----:B0-----:R-:W-:-:S05]  /*0110*/  IADD3 R7, P0, PT, R4, R9, RZ ;  /* 0x0000000904077210 */ /* 0x001fca0007f1e0ff */
[----:B------:R-:W-:Y:S01]  /*0120*/  IMAD.X R10, RZ, RZ, R5, P0 ;  /* 0x000000ffff0a7224 */ /* 0x000fe200000e0605 */
        /* <DEDUP_REMOVED lines=8> */
.L_x_64:
[----:B------:R-:W-:Y:S05]  /*01b0*/  BSYNC.RECONVERGENT B0 ;  /* 0x0000000000007941 */ /* 0x000fea0003800200 */
.L_x_63:
[----:B------:R-:W2:Y:S01]  /*01c0*/  LDCU UR4, c[0x0][0x3f4] ;  /* 0x00007e80ff0477ac */ /* 0x000ea20008000800 */
[----:B------:R-:W-:Y:S01]  /*01d0*/  BAR.SYNC.DEFER_BLOCKING 0x0 ;  /* 0x0000000000007b1d */ /* 0x000fe20000010000 */
[C---:B-1----:R-:W-:Y:S02]  /*01e0*/  LEA R12, P1, R4.reuse, R12, 0x3 ;  /* 0x0000000c040c7211 */ /* 0x042fe400078218ff */
[----:B0-----:R-:W-:Y:S02]  /*01f0*/  CS2R R10, SRZ ;  /* 0x00000000000a7805 */ /* 0x001fe4000001ff00 */
[----:B------:R-:W-:Y:S01]  /*0200*/  LEA.HI.X R13, R4, R13, R5, 0x3, P1 ;  /* 0x0000000d040d7211 */ /* 0x000fe200008f1c05 */
[----:B------:R-:W0:Y:S01]  /*0210*/  LDCU UR8, c[0x0][0x3fc] ;  /* 0x00007f80ff0877ac */ /* 0x000e220008000800 */
[----:B------:R-:W-:Y:S01]  /*0220*/  BSSY B0, `(.L_x_66) ;  /* 0x000032b000007945 */ /* 0x000fe20003800000 */
[----:B--2---:R-:W-:-:S13]  /*0230*/  ISETP.GE.U32.AND P0, PT, R3, UR4, PT ;  /* 0x0000000403007c0c */ /* 0x004fda000bf06070 */
[----:B0-----:R-:W-:Y:S05]  /*0240*/  @P0 BRA `(.L_x_67) ;  /* 0x0000003000a00947 */ /* 0x001fea0003800000 */
[----:B------:R-:W-:Y:S01]  /*0250*/  IMAD.MOV.U32 R32, RZ, RZ, R3 ;  /* 0x000000ffff207224 */ /* 0x000fe200078e0003 */
[----:B------:R-:W-:-:S07]  /*0260*/  CS2R R10, SRZ ;  /* 0x00000000000a7805 */ /* 0x000fce000001ff00 */
.L_x_130:
[----:B0-----:R-:W0:Y:S01]  /*0270*/  LDCU UR4, c[0x0][0x3f8] ;  /* 0x00007f00ff0477ac */ /* 0x001e220008000800 */
[----:B-----5:R-:W-:Y:S01]  /*0280*/  CS2R R8, SRZ ;  /* 0x0000000000087805 */ /* 0x020fe2000001ff00 */
[----:B0-----:R-:W-:-:S05]  /*0290*/  IMAD.U32 R21, RZ, RZ, UR4 ;  /* 0x00000004ff157e24 */ /* 0x001fca000f8e00ff */
[----:B------:R-:W-:-:S13]  /*02a0*/  ISETP.NE.AND P0, PT, R21, RZ, PT ;  /* 0x000000ff1500720c */ /* 0x000fda0003f05270 */
[----:B-123--:R-:W-:Y:S05]  /*02b0*/  @!P0 BRA `(.L_x_68) ;  /* 0x0000000c007c8947 */ /* 0x00efea0003800000 */
[----:B------:R-:W-:Y:S01]  /*02c0*/  BSSY.RECONVERGENT B1, `(.L_x_68) ;  /* 0x00000de000017945 */ /* 0x000fe20003800200 */
[----:B------:R-:W-:Y:S01]  /*02d0*/  IMAD.MOV.U32 R4, RZ, RZ, RZ ;  /* 0x000000ffff047224 */ /* 0x000fe200078e00ff */
[----:B------:R-:W-:-:S07]  /*02e0*/  CS2R R8, SRZ ;  /* 0x0000000000087805 */ /* 0x000fce000001ff00 */
.L_x_86:
[----:B------:R-:W0:Y:S02]  /*02f0*/  LDC.64 R6, c[0x0][0x3a8] ;  /* 0x0000ea00ff067b82 */ /* 0x000e240000000a00 */
[----:B0-----:R-:W-:-:S05]  /*0300*/  IMAD.WIDE.U32 R16, R4, 0x10, R6 ;  /* 0x0000001004107825 */ /* 0x001fca00078e0006 */
[----:B------:R-:W2:Y:S04]  /*0310*/  LDG.E.CONSTANT R5, desc[UR6][R16.64+0x4] ;  /* 0x0000040610057981 */ /* 0x000ea8000c1e9900 */
[----:B------:R-:W2:Y:S01]  /*0320*/  LDG.E.CONSTANT R19, desc[UR6][R16.64+0x8] ;  /* 0x0000080610137981 */ /* 0x000ea2000c1e9900 */
[----:B------:R-:W-:Y:S01]  /*0330*/  BSSY.RECONVERGENT B2, `(.L_x_69) ;  /* 0x00000d1000027945 */ /* 0x000fe20003800200 */
[----:B--2---:R-:W-:-:S05]  /*0340*/  IMAD.IADD R5, R5, 0x1, R19 ;  /* 0x0000000105057824 */ /* 0x004fca00078e0213 */
[----:B------:R-:W-:-:S04]  /*0350*/  ISETP.GE.U32.AND P0, PT, R32, R5, PT ;  /* 0x000000052000720c */ /* 0x000fc80003f06070 */
[----:B------:R-:W-:-:S13]  /*0360*/  ISETP.LT.U32.OR P0, PT, R32, R19, P0 ;  /* 0x000000132000720c */ /* 0x000fda0000701470 */
[----:B------:R-:W-:Y:S05]  /*0370*/  @P0 BRA `(.L_x_70) ;  /* 0x0000000c00300947 */ /* 0x000fea0003800000 */
[----:B------:R-:W2:Y:S01]  /*0380*/  LDG.E.CONSTANT R16, desc[UR6][R16.64] ;  /* 0x0000000610107981 */ /* 0x000ea2000c1e9900 */
[----:B------:R-:W0:Y:S01]  /*0390*/  LDC.64 R6, c[0x0][0x3b8] ;  /* 0x0000ee00ff067b82 */ /* 0x000e220000000a00 */
[----:B------:R-:W-:-:S07]  /*03a0*/  IMAD.IADD R5, R32, 0x1, -R19 ;  /* 0x0000000120057824 */ /* 0x000fce00078e0a13 */
[----:B------:R-:W1:Y:S01]  /*03b0*/  LDC.64 R14, c[0x0][0x3a0] ;  /* 0x0000e800ff0e7b82 */ /* 0x000e620000000a00 */
[----:B0-----:R-:W-:-:S05]  /*03c0*/  IMAD.WIDE.U32 R6, R4, 0x4, R6 ;  /* 0x0000000404067825 */ /* 0x001fca00078e0006 */
[----:B------:R-:W3:Y:S04]  /*03d0*/  LDG.E.CONSTANT R21, desc[UR6][R6.64] ;  /* 0x0000000606157981 */ /* 0x000ee8000c1e9900 */
[----:B------:R-:W3:Y:S01]  /*03e0*/  LDG.E.CONSTANT R22, desc[UR6][R6.64+0x4] ;  /* 0x0000040606167981 */ /* 0x000ee2000c1e9900 */
[----:B--2---:R-:W-:-:S04]  /*03f0*/  IMAD.IADD R19, R16, 0x1, R5 ;  /* 0x0000000110137824 */ /* 0x004fc800078e0205 */
[----:B-1----:R-:W-:-:S06]  /*0400*/  IMAD.WIDE.U32 R14, R19, 0x8, R14 ;  /* 0x00000008130e7825 */ /* 0x002fcc00078e000e */
[----:B------:R-:W5:Y:S01]  /*0410*/  LDG.E.64.CONSTANT R14, desc[UR6][R14.64] ;  /* 0x000000060e0e7981 */ /* 0x000f62000c1e9b00 */
[----:B------:R-:W-:Y:S01]  /*0420*/  BSSY.RECONVERGENT B3, `(.L_x_71) ;  /* 0x00000bf000037945 */ /* 0x000fe20003800200 */
[----:B------:R-:W-:Y:S01]  /*0430*/  IMAD.MOV.U32 R16, RZ, RZ, 0x0 ;  /* 0x00000000ff107424 */ /* 0x000fe200078e00ff */
[----:B------:R-:W-:Y:S01]  /*0440*/  CS2R R18, SRZ ;  /* 0x0000000000127805 */ /* 0x000fe2000001ff00 */
[----:B------:R-:W-:Y:S01]  /*0450*/  IMAD.MOV.U32 R17, RZ, RZ, 0x3ff00000 ;  /* 0x3ff00000ff117424 */ /* 0x000fe200078e00ff */
[----:B---3--:R-:W-:-:S13]  /*0460*/  ISETP.GE.U32.AND P0, PT, R21, R22, PT ;  /* 0x000000161500720c */ /* 0x008fda0003f06070 */
[----:B------:R-:W-:Y:S05]  /*0470*/  @P0 BRA `(.L_x_72) ;  /* 0x0000000800e40947 */ /* 0x000fea0003800000 */
[----:B------:R-:W0:Y:S01]  /*0480*/  LDC.64 R16, c[0x0][0x3b0] ;  /* 0x0000ec00ff107b82 */ /* 0x000e220000000a00 */
[----:B------:R-:W-:Y:S01]  /*0490*/  IMAD.IADD R6, R21, 0x1, -R22 ;  /* 0x0000000115067824 */ /* 0x000fe200078e0a16 */
[----:B------:R-:W-:Y:S01]  /*04a0*/  CS2R R18, SRZ ;  /* 0x0000000000127805 */ /* 0x000fe2000001ff00 */
[----:B------:R-:W-:Y:S02]  /*04b0*/  IMAD.SHL.U32 R7, R5, 0x2, RZ ;  /* 0x0000000205077824 */ /* 0x000fe400078e00ff */
[----:B0-----:R-:W-:-:S03]  /*04c0*/  IMAD.WIDE.U32 R16, R21, 0x10, R16 ;  /* 0x0000001015107825 */ /* 0x001fc600078e0010 */
[----:B------:R-:W-:Y:S01]  /*04d0*/  IADD3 R20, P0, PT, R16, 0x8, RZ ;  /* 0x0000000810147810 */ /* 0x000fe20007f1e0ff */
[----:B------:R-:W-:-:S04]  /*04e0*/  IMAD.MOV.U32 R16, RZ, RZ, 0x0 ;  /* 0x00000000ff107424 */ /* 0x000fc800078e00ff */
[----:B------:R-:W-:Y:S02]  /*04f0*/  IMAD.X R21, RZ, RZ, R17, P0 ;  /* 0x000000ffff157224 */ /* 0x000fe400000e0611 */
[----:B------:R-:W-:-:S07]  /*0500*/  IMAD.MOV.U32 R17, RZ, RZ, 0x3ff00000 ;  /* 0x3ff00000ff117424 */ /* 0x000fce00078e00ff */
.L_x_85:
[----:B------:R-:W2:Y:S04]  /*0510*/  LDG.E.U8.CONSTANT R23, desc[UR6][R20.64+-0x4] ;  /* 0xfffffc0614177981 */ /* 0x000ea8000c1e9100 */
[----:B-----5:R0:W5:Y:S04]  /*0520*/  LDG.E.CONSTANT R26, desc[UR6][R20.64+-0x8] ;  /* 0xfffff806141a7981 */ /* 0x020168000c1e9900 */
[----:B------:R0:W5:Y:S01]  /*0530*/  LDG.E.CONSTANT R24, desc[UR6][R20.64] ;  /* 0x0000000614187981 */ /* 0x000162000c1e9900 */
[----:B------:R-:W-:Y:S01]  /*0540*/  VIADD R6, R6, 0x1 ;  /* 0x0000000106067836 */ /* 0x000fe20000000000 */
[----:B------:R-:W-:Y:S04]  /*0550*/  BSSY.RECONVERGENT B4, `(.L_x_73) ;  /* 0x00000a8000047945 */ /* 0x000fe80003800200 */
[----:B------:R-:W-:Y:S01]  /*0560*/  BSSY.RELIABLE B5, `(.L_x_74) ;  /* 0x000007a000057945 */ /* 0x000fe20003800100 */
[----:B------:R-:W-:-:S02]  /*0570*/  ISETP.NE.AND P0, PT, R6, RZ, PT ;  /* 0x000000ff0600720c */ /* 0x000fc40003f05270 */
[----:B--2---:R-:W-:-:S13]  /*0580*/  ISETP.GT.AND P1, PT, R23, 0x3, PT ;  /* 0x000000031700780c */ /* 0x004fda0003f24270 */
[----:B0-----:R-:W-:Y:S05]  /*0590*/  @P1 BRA `(.L_x_75) ;  /* 0x00000004009c1947 */ /* 0x001fea0003800000 */
[----:B------:R-:W-:-:S04]  /*05a0*/  IADD3 R22, PT, PT, R23, -0x1, RZ ;  /* 0xffffffff17167810 */ /* 0x000fc80007ffe0ff */
[----:B------:R-:W-:-:S04]  /*05b0*/  LOP3.LUT R22, R22, 0xffff, RZ, 0xc0, !PT ;  /* 0x0000ffff16167812 */ /* 0x000fc800078ec0ff */
[----:B------:R-:W-:-:S13]  /*05c0*/  ISETP.GE.U32.AND P1, PT, R22, 0x2, PT ;  /* 0x000000021600780c */ /* 0x000fda0003f26070 */
[----:B------:R-:W-:Y:S05]  /*05d0*/  @P1 BREAK.RELIABLE B5 ;  /* 0x0000000000051942 */ /* 0x000fea0003800100 */
[----:B------:R-:W-:Y:S05]  /*05e0*/  @!P1 BRA `(.L_x_76) ;  /* 0x0000000400c49947 */ /* 0x000fea0003800000 */
[----:B------:R-:W-:-:S13]  /*05f0*/  ISETP.NE.AND P1, PT, R23, RZ, PT ;  /* 0x000000ff1700720c */ /* 0x000fda0003f25270 */
[----:B------:R-:W-:Y:S05]  /*0600*/  @!P1 BRA `(.L_x_77) ;  /* 0x0000000400a09947 */ /* 0x000fea0003800000 */
[----:B------:R-:W-:-:S13]  /*0610*/  ISETP.NE.AND P1, PT, R23, 0x3, PT ;  /* 0x000000031700780c */ /* 0x000fda0003f25270 */
[----:B------:R-:W-:Y:S05]  /*0620*/  @P1 BRA `(.L_x_78) ;  /* 0x0000000800681947 */ /* 0x000fea0003800000 */
[----:B------:R-:W0:Y:S01]  /*0630*/  S2UR UR5, SR_CgaCtaId ;  /* 0x00000000000579c3 */ /* 0x000e220000008800 */
[----:B------:R-:W-:Y:S01]  /*0640*/  UMOV UR4, 0x400 ;  /* 0x0000040000047882 */ /* 0x000fe20000000000 */
[----:B------:R-:W-:Y:S01]  /*0650*/  BSSY.RECONVERGENT B6, `(.L_x_79) ;  /* 0x0000059000067945 */ /* 0x000fe20003800200 */
[----:B0-----:R-:W-:-:S06]  /*0660*/  ULEA UR4, UR5, UR4, 0x18 ;  /* 0x0000000405047291 */ /* 0x001fcc000f8ec0ff */
[----:B-----5:R-:W-:-:S05]  /*0670*/  LEA R22, R26, UR4, 0x3 ;  /* 0x000000041a167c11 */ /* 0x020fca000f8e18ff */
[----:B------:R-:W0:Y:S01]  /*0680*/  LDCU.64 UR4, c[0x0][0x3c8] ;  /* 0x00007900ff0477ac */ /* 0x000e220008000a00 */
[----:B------:R-:W1:Y:S01]  /*0690*/  LDS.64 R22, [R22] ;  /* 0x0000000016167984 */ /* 0x000e620000000a00 */
[----:B0-----:R-:W-:-:S04]  /*06a0*/  LEA R40, P2, R24, UR4, 0x3 ;  /* 0x0000000418287c11 */ /* 0x001fc8000f8418ff */
[----:B------:R-:W-:Y:S01]  /*06b0*/  LEA.HI.X R41, R24, UR5, RZ, 0x3, P2 ;  /* 0x0000000518297c11 */ /* 0x000fe200090f1cff */
[----:B-1----:R-:W-:-:S14]  /*06c0*/  DSETP.GE.AND P1, PT, |R22|, 1, PT ;  /* 0x3ff000001600742a */ /* 0x002fdc0003f26200 */
        /* <DEDUP_REMOVED lines=64> */
.L_x_80:
[----:B------:R-:W2:Y:S04]  /*0ad0*/  LDG.E.64.CONSTANT R38, desc[UR6][R40.64] ;  /* 0x0000000628267981 */ /* 0x000ea8000c1e9b00 */
[----:B------:R-:W3:Y:S04]  /*0ae0*/  LDG.E.64.CONSTANT R36, desc[UR6][R40.64+0x8] ;  /* 0x0000080628247981 */ /* 0x000ee8000c1e9b00 */
[----:B------:R-:W4:Y:S04]  /*0af0*/  LDG.E.64.CONSTANT R34, desc[UR6][R40.64+0x10] ;  /* 0x0000100628227981 */ /* 0x000f28000c1e9b00 */
[----:B------:R-:W5:Y:S04]  /*0b00*/  LDG.E.64.CONSTANT R26, desc[UR6][R40.64+0x18] ;  /* 0x00001806281a7981 */ /* 0x000f68000c1e9b00 */
[----:B------:R-:W5:Y:S04]  /*0b10*/  LDG.E.64.CONSTANT R28, desc[UR6][R40.64+0x20] ;  /* 0x00002006281c7981 */ /* 0x000f68000c1e9b00 */
[----:B------:R-:W5:Y:S01]  /*0b20*/  LDG.E.64.CONSTANT R24, desc[UR6][R40.64+0x28] ;  /* 0x0000280628187981 */ /* 0x000f62000c1e9b00 */
[----:B------:R-:W-:-:S02]  /*0b30*/  DMUL R30, R22, R22 ;  /* 0x00000016161e7228 */ /* 0x000fc40000000000 */
[----:B--2---:R-:W-:-:S08]  /*0b40*/  DFMA R38, R22, R38, 1 ;  /* 0x3ff000001626742b */ /* 0x004fd00000000026 */
[----:B---3--:R-:W-:Y:S02]  /*0b50*/  DFMA R36, R30, R36, R38 ;  /* 0x000000241e24722b */ /* 0x008fe40000000026 */
[----:B------:R-:W-:-:S08]  /*0b60*/  DMUL R38, R22, R30 ;  /* 0x0000001e16267228 */ /* 0x000fd00000000000 */
[----:B------:R-:W-:Y:S02]  /*0b70*/  DMUL R30, R22, R38 ;  /* 0x00000026161e7228 */ /* 0x000fe40000000000 */
[----:B----4-:R-:W-:-:S06]  /*0b80*/  DFMA R36, R38, R34, R36 ;  /* 0x000000222624722b */ /* 0x010fcc0000000024 */
[----:B------:R-:W-:Y:S02]  /*0b90*/  DMUL R34, R22, R30 ;  /* 0x0000001e16227228 */ /* 0x000fe40000000000 */
[----:B-----5:R-:W-:-:S06]  /*0ba0*/  DFMA R26, R30, R26, R36 ;  /* 0x0000001a1e1a722b */ /* 0x020fcc0000000024 */
[----:B------:R-:W-:Y:S02]  /*0bb0*/  DMUL R22, R22, R34 ;  /* 0x0000002216167228 */ /* 0x000fe40000000000 */
[----:B------:R-:W-:-:S08]  /*0bc0*/  DFMA R28, R34, R28, R26 ;  /* 0x0000001c221c722b */ /* 0x000fd0000000001a */
[----:B------:R-:W-:-:S11]  /*0bd0*/  DFMA R28, R22, R24, R28 ;  /* 0x00000018161c722b */ /* 0x000fd6000000001c */
.L_x_81:
[----:B------:R-:W-:Y:S05]  /*0be0*/  BSYNC.RECONVERGENT B6 ;  /* 0x0000000000067941 */ /* 0x000fea0003800200 */
.L_x_79:
[----:B------:R-:W-:Y:S01]  /*0bf0*/  DMUL R16, R16, R28 ;  /* 0x0000001c10107228 */ /* 0x000fe20000000000 */
[----:B------:R-:W-:Y:S10]  /*0c00*/  BRA `(.L_x_78) ;  /* 0x0000000000f07947 */ /* 0x000ff40003800000 */
.L_x_75:
[----:B------:R-:W-:-:S13]  /*0c10*/  ISETP.NE.AND P1, PT, R23, 0x4, PT ;  /* 0x000000041700780c */ /* 0x000fda0003f25270 */
[----:B------:R-:W-:Y:S05]  /*0c20*/  @!P1 BREAK.RELIABLE B5 ;  /* 0x0000000000059942 */ /* 0x000fea0003800100 */
[----:B------:R-:W-:Y:S05]  /*0c30*/  @!P1 BRA `(.L_x_82) ;  /* 0x0000000000609947 */ /* 0x000fea0003800000 */
[----:B------:R-:W-:-:S13]  /*0c40*/  ISETP.NE.AND P1, PT, R23, 0x5, PT ;  /* 0x000000051700780c */ /* 0x000fda0003f25270 */
[----:B------:R-:W-:Y:S05]  /*0c50*/  @P1 BREAK.RELIABLE B5 ;  /* 0x0000000000051942 */ /* 0x000fea0003800100 */
[----:B------:R-:W-:Y:S05]  /*0c60*/  @!P1 BRA `(.L_x_76) ;  /* 0x0000000000249947 */ /* 0x000fea0003800000 */
[----:B------:R-:W-:-:S13]  /*0c70*/  ISETP.NE.AND P1, PT, R23, 0x6, PT ;  /* 0x000000061700780c */ /* 0x000fda0003f25270 */
[----:B------:R-:W-:Y:S05]  /*0c80*/  @P1 BRA `(.L_x_78) ;  /* 0x0000000000d01947 */ /* 0x000fea0003800000 */
.L_x_77:
[----:B------:R-:W0:Y:S01]  /*0c90*/  S2UR UR5, SR_CgaCtaId ;  /* 0x00000000000579c3 */ /* 0x000e220000008800 */
[----:B------:R-:W-:Y:S02]  /*0ca0*/  UMOV UR4, 0x400 ;  /* 0x0000040000047882 */ /* 0x000fe40000000000 */
[----:B0-----:R-:W-:-:S06]  /*0cb0*/  ULEA UR4, UR5, UR4, 0x18 ;  /* 0x0000000405047291 */ /* 0x001fcc000f8ec0ff */
[----:B-----5:R-:W-:-:S06]  /*0cc0*/  LEA R22, R26, UR4, 0x3 ;  /* 0x000000041a167c11 */ /* 0x020fcc000f8e18ff */
[----:B------:R-:W0:Y:S02]  /*0cd0*/  LDS.64 R22, [R22] ;  /* 0x0000000016167984 */ /* 0x000e240000000a00 */
[----:B0-----:R-:W-:Y:S01]  /*0ce0*/  DMUL R16, R16, R22 ;  /* 0x0000001610107228 */ /* 0x001fe20000000000 */
[----:B------:R-:W-:Y:S10]  /*0cf0*/  BRA `(.L_x_78) ;  /* 0x0000000000b47947 */ /* 0x000ff40003800000 */
.L_x_76:
[----:B------:R-:W-:Y:S05]  /*0d00*/  BSYNC.RELIABLE B5 ;  /* 0x0000000000057941 */ /* 0x000fea0003800100 */
.L_x_74:
[----:B------:R-:W0:Y:S01]  /*0d10*/  LDC.64 R22, c[0x0][0x3c0] ;  /* 0x0000f000ff167b82 */ /* 0x000e220000000a00 */
[----:B-----5:R-:W-:-:S04]  /*0d20*/  IMAD.IADD R25, R5, 0x1, R24 ;  /* 0x0000000105197824 */ /* 0x020fc800078e0218 */
[----:B0-----:R-:W-:-:S06]  /*0d30*/  IMAD.WIDE.U32 R22, R25, 0x4, R22 ;  /* 0x0000000419167825 */ /* 0x001fcc00078e0016 */
[----:B------:R-:W2:Y:S01]  /*0d40*/  LDG.E.CONSTANT R22, desc[UR6][R22.64] ;  /* 0x0000000616167981 */ /* 0x000ea2000c1e9900 */
[----:B------:R-:W0:Y:S01]  /*0d50*/  S2UR UR5, SR_CgaCtaId ;  /* 0x00000000000579c3 */ /* 0x000e220000008800 */
[----:B------:R-:W-:Y:S02]  /*0d60*/  UMOV UR4, 0x400 ;  /* 0x0000040000047882 */ /* 0x000fe40000000000 */
[----:B0-----:R-:W-:-:S06]  /*0d70*/  ULEA UR4, UR5, UR4, 0x18 ;  /* 0x0000000405047291 */ /* 0x001fcc000f8ec0ff */
[----:B--2---:R-:W-:-:S06]  /*0d80*/  LEA R24, R22, UR4, 0x3 ;  /* 0x0000000416187c11 */ /* 0x004fcc000f8e18ff */
[----:B------:R-:W0:Y:S02]  /*0d90*/  LDS.64 R24, [R24] ;  /* 0x0000000018187984 */ /* 0x000e240000000a00 */
[----:B0-----:R-:W-:Y:S01]  /*0da0*/  DMUL R16, R16, R24 ;  /* 0x0000001810107228 */ /* 0x001fe20000000000 */
[----:B------:R-:W-:Y:S10]  /*0db0*/  BRA `(.L_x_78) ;  /* 0x0000000000847947 */ /* 0x000ff40003800000 */
.L_x_82:
[----:B------:R-:W0:Y:S01]  /*0dc0*/  LDCU.64 UR4, c[0x0][0x3c8] ;  /* 0x00007900ff0477ac */ /* 0x000e220008000a00 */
[----:B-----5:R-:W-:-:S05]  /*0dd0*/  IADD3 R22, P1, PT, R7, R24, RZ ;  /* 0x0000001807167210 */ /* 0x020fca0007f3e0ff */
[----:B------:R-:W-:Y:S01]  /*0de0*/  IMAD.X R23, RZ, RZ, RZ, P1 ;  /* 0x000000ffff177224 */ /* 0x000fe200008e06ff */
[----:B0-----:R-:W-:-:S04]  /*0df0*/  LEA R30, P1, R22, UR4, 0x3 ;  /* 0x00000004161e7c11 */ /* 0x001fc8000f8218ff */
[----:B------:R-:W-:-:S05]  /*0e00*/  LEA.HI.X R31, R22, UR5, R23, 0x3, P1 ;  /* 0x00000005161f7c11 */ /* 0x000fca00088f1c17 */
[----:B------:R-:W2:Y:S01]  /*0e10*/  LDG.E.64.CONSTANT R24, desc[UR6][R30.64] ;  /* 0x000000061e187981 */ /* 0x000ea2000c1e9b00 */
[----:B------:R-:W0:Y:S01]  /*0e20*/  S2UR UR5, SR_CgaCtaId ;  /* 0x00000000000579c3 */ /* 0x000e220000008800 */
[----:B------:R-:W-:Y:S01]  /*0e30*/  UMOV UR4, 0x400 ;  /* 0x0000040000047882 */ /* 0x000fe20000000000 */
[----:B------:R-:W-:Y:S01]  /*0e40*/  BSSY.RECONVERGENT B6, `(.L_x_83) ;  /* 0x0000017000067945 */ /* 0x000fe20003800200 */
[----:B0-----:R-:W-:-:S06]  /*0e50*/  ULEA UR4, UR5, UR4, 0x18 ;  /* 0x0000000405047291 */ /* 0x001fcc000f8ec0ff */
[----:B------:R-:W-:-:S06]  /*0e60*/  LEA R22, R26, UR4, 0x3 ;  /* 0x000000041a167c11 */ /* 0x000fcc000f8e18ff */
        /* <DEDUP_REMOVED lines=20> */
.L_x_84:
[----:B------:R-:W-:Y:S05]  /*0fb0*/  BSYNC.RECONVERGENT B6 ;  /* 0x0000000000067941 */ /* 0x000fea0003800200 */
.L_x_83:
[----:B------:R-:W-:-:S11]  /*0fc0*/  DADD R18, R18, R26 ;  /* 0x0000000012127229 */ /* 0x000fd6000000001a */
.L_x_78:
[----:B------:R-:W-:Y:S05]  /*0fd0*/  BSYNC.RECONVERGENT B4 ;  /* 0x0000000000047941 */ /* 0x000fea0003800200 */
.L_x_73:
[----:B------:R-:W-:-:S05]  /*0fe0*/  IADD3 R20, P1, PT, R20, 0x10, RZ ;  /* 0x0000001014147810 */ /* 0x000fca0007f3e0ff */
[----:B------:R-:W-:Y:S01]  /*0ff0*/  IMAD.X R21, RZ, RZ, R21, P1 ;  /* 0x000000ffff157224 */ /* 0x000fe200008e0615 */
[----:B------:R-:W-:Y:S07]  /*1000*/  @P0 BRA `(.L_x_85) ;  /* 0xfffffff400400947 */ /* 0x000fee000383ffff */
.L_x_72:
[----:B------:R-:W-:Y:S05]  /*1010*/  BSYNC.RECONVERGENT B3 ;  /* 0x0000000000037941 */ /* 0x000fea0003800200 */
.L_x_71:
[----:B-----5:R-:W-:-:S08]  /*1020*/  DADD R14, R14, R18 ;  /* 0x000000000e0e7229 */ /* 0x020fd00000000012 */
[----:B------:R-:W-:-:S11]  /*1030*/  DFMA R8, R14, R16, R8 ;  /* 0x000000100e08722b */ /* 0x000fd60000000008 */
.L_x_70:
[----:B------:R-:W-:Y:S05]  /*1040*/  BSYNC.RECONVERGENT B2 ;  /* 0x0000000000027941 */ /* 0x000fea0003800200 */
.L_x_69:
[----:B------:R-:W0:Y:S01]  /*1050*/  LDCU UR4, c[0x0][0x3f8] ;  /* 0x00007f00ff0477ac */ /* 0x000e220008000800 */
[----:B------:R-:W-:Y:S02]  /*1060*/  VIADD R4, R4, 0x1 ;  /* 0x0000000104047836 */ /* 0x000fe40000000000 */
[----:B0-----:R-:W-:-:S05]  /*1070*/  IMAD.U32 R21, RZ, RZ, UR4 ;  /* 0x00000004ff157e24 */ /* 0x001fca000f8e00ff */
[----:B------:R-:W-:-:S13]  /*1080*/  ISETP.NE.AND P0, PT, R4, R21, PT ;  /* 0x000000150400720c */ /* 0x000fda0003f05270 */
[----:B------:R-:W-:Y:S05]  /*1090*/  @P0 BRA `(.L_x_86) ;  /* 0xfffffff000940947 */ /* 0x000fea000383ffff */
[----:B------:R-:W-:Y:S05]  /*10a0*/  BSYNC.RECONVERGENT B1 ;  /* 0x0000000000017941 */ /* 0x000fea0003800200 */
.L_x_68:
[----:B------:R-:W0:Y:S01]  /*10b0*/  LDCU UR9, c[0x0][0x3f4] ;  /* 0x00007e80ff0977ac */ /* 0x000e220008000800 */
[----:B------:R-:W-:Y:S01]  /*10c0*/  IMAD.MOV.U32 R33, RZ, RZ, RZ ;  /* 0x000000ffff217224 */ /* 0x000fe200078e00ff */
[----:B------:R-:W1:Y:S01]  /*10d0*/  LDCU.64 UR4, c[0x0][0x388] ;  /* 0x00007100ff0477ac */ /* 0x000e620008000a00 */
[----:B------:R-:W2:Y:S01]  /*10e0*/  LDCU.128 UR12, c[0x0][0x390] ;  /* 0x00007200ff0c77ac */ /* 0x000ea20008000c00 */
[----:B0-----:R-:W-:-:S03]  /*10f0*/  IMAD.WIDE.U32 R4, R2, UR9, R32 ;  /* 0x0000000902047c25 */ /* 0x001fc6000f8e0020 */
[C---:B------:R-:W-:Y:S02]  /*1100*/  SHF.L.U32 R14, R4.reuse, 0x3, RZ ;  /* 0x00000003040e7819 */ /* 0x040fe400000006ff */
[----:B------:R-:W-:Y:S02]  /*1110*/  SHF.L.U64.HI R6, R4, 0x3, R5 ;  /* 0x0000000304067819 */ /* 0x000fe40000010205 */
[C---:B-1----:R-:W-:Y:S02]  /*1120*/  IADD3 R18, P0, PT, R14.reuse, UR4, RZ ;  /* 0x000000040e127c10 */ /* 0x042fe4000ff1e0ff */
[C---:B--2---:R-:W-:Y:S02]  /*1130*/  IADD3 R4, P1, PT, R14.reuse, UR14, RZ ;  /* 0x0000000e0e047c10 */ /* 0x044fe4000ff3e0ff */
[----:B------:R-:W-:Y:S02]  /*1140*/  IADD3 R14, P2, PT, R14, UR12, RZ ;  /* 0x0000000c0e0e7c10 */ /* 0x000fe4000ff5e0ff */
[----:B------:R-:W-:-:S02]  /*1150*/  IADD3.X R19, PT, PT, R6, UR5, RZ, P0, !PT ;  /* 0x0000000506137c10 */ /* 0x000fc400087fe4ff */
[C---:B------:R-:W-:Y:S02]  /*1160*/  IADD3.X R5, PT, PT, R6.reuse, UR15, RZ, P1, !PT ;  /* 0x0000000f06057c10 */ /* 0x040fe40008ffe4ff */
[----:B------:R-:W-:Y:S02]  /*1170*/  IADD3.X R15, PT, PT, R6, UR13, RZ, P2, !PT ;  /* 0x0000000d060f7c10 */ /* 0x000fe400097fe4ff */
[----:B------:R-:W5:Y:S04]  /*1180*/  LDG.E.64.CONSTANT R18, desc[UR6][R18.64] ;  /* 0x0000000612127981 */ /* 0x000f68000c1e9b00 */
[----:B------:R-:W5:Y:S04]  /*1190*/  LDG.E.64.CONSTANT R4, desc[UR6][R4.64] ;  /* 0x0000000604047981 */ /* 0x000f68000c1e9b00 */
[----:B------:R-:W5:Y:S01]  /*11a0*/  LDG.E.64.CONSTANT R14, desc[UR6][R14.64] ;  /* 0x000000060e0e7981 */ /* 0x000f62000c1e9b00 */
[----:B------:R-:W-:Y:S01]  /*11b0*/  UMOV UR4, 0xd9d7bdbb ;  /* 0xd9d7bdbb00047882 */ /* 0x000fe20000000000 */
[----:B------:R-:W-:Y:S01]  /*11c0*/  UMOV UR5, 0x3ddb7cdf ;  /* 0x3ddb7cdf00057882 */ /* 0x000fe20000000000 */
[----:B------:R-:W-:Y:S01]  /*11d0*/  BSSY.RECONVERGENT B1, `(.L_x_87) ;  /* 0x0000058000017945 */ /* 0x000fe20003800200 */
[----:B------:R-:W-:Y:S01]  /*11e0*/  DSETP.GEU.AND P0, PT, R8, UR4, PT ;  /* 0x0000000408007e2a */ /* 0x000fe2000bf0e000 */
[----:B------:R-:W-:-:S05]  /*11f0*/  IMAD.MOV.U32 R23, RZ, RZ, -0x3ff ;  /* 0xfffffc01ff177424 */ /* 0x000fca00078e00ff */
[----:B------:R-:W-:Y:S02]  /*1200*/  FSEL R17, R9, 0.10717176645994186401, P0 ;  /* 0x3ddb7cdf09117808 */ /* 0x000fe40000000000 */
[----:B------:R-:W-:Y:S02]  /*1210*/  FSEL R16, R8, -7.59071635616563200000e+15, P0 ;  /* 0xd9d7bdbb08107808 */ /* 0x000fe40000000000 */
[----:B------:R-:W-:Y:S01]  /*1220*/  ISETP.GT.AND P1, PT, R17, 0xfffff, PT ;  /* 0x000fffff1100780c */ /* 0x000fe20003f24270 */
[--C-:B------:R-:W-:Y:S02]  /*1230*/  IMAD.MOV.U32 R7, RZ, RZ, R17.reuse ;  /* 0x000000ffff077224 */ /* 0x100fe400078e0011 */
[----:B------:R-:W-:Y:S02]  /*1240*/  IMAD.MOV.U32 R6, RZ, RZ, R16 ;  /* 0x000000ffff067224 */ /* 0x000fe400078e0010 */
[----:B------:R-:W-:-:S08]  /*1250*/  IMAD.MOV.U32 R20, RZ, RZ, R17 ;  /* 0x000000ffff147224 */ /* 0x000fd000078e0011 */
[----:B------:R-:W-:Y:S01]  /*1260*/  @!P1 DMUL R6, R16, 1.80143985094819840000e+16 ;  /* 0x4350000010069828 */ /* 0x000fe20000000000 */
[----:B------:R-:W-:-:S09]  /*1270*/  @!P1 IMAD.MOV.U32 R23, RZ, RZ, -0x435 ;  /* 0xfffffbcbff179424 */ /* 0x000fd200078e00ff */
[----:B------:R-:W-:-:S04]  /*1280*/  @!P1 IMAD.MOV.U32 R20, RZ, RZ, R7 ;  /* 0x000000ffff149224 */ /* 0x000fc800078e0007 */
[----:B------:R-:W-:-:S05]  /*1290*/  VIADD R8, R20, 0xffffffff ;  /* 0xffffffff14087836 */ /* 0x000fca0000000000 */
[----:B------:R-:W-:Y:S01]  /*12a0*/  ISETP.GT.U32.AND P0, PT, R8, 0x7feffffe, PT ;  /* 0x7feffffe0800780c */ /* 0x000fe20003f04070 */
[----:B------:R-:W-:Y:S02]  /*12b0*/  IMAD.MOV.U32 R8, RZ, RZ, R16 ;  /* 0x000000ffff087224 */ /* 0x000fe400078e0010 */
[----:B------:R-:W-:-:S10]  /*12c0*/  @!P1 IMAD.MOV.U32 R8, RZ, RZ, R6 ;  /* 0x000000ffff089224 */ /* 0x000fd400078e0006 */
        /* <DEDUP_REMOVED lines=31> */
[----:B------:R-:W-:Y:S02]  /*14c0*/  DADD R30, R22, R22 ;  /* 0x00000000161e7229 */ /* 0x000fe40000000016 */
[----:B------:R-:W-:Y:S01]  /*14d0*/  DADD R22, R34, -UR10 ;  /* 0x8000000a22167e29 */ /* 0x000fe20008000000 */
[----:B------:R-:W-:Y:S01]  /*14e0*/  UMOV UR10, 0xfefa39ef ;  /* 0xfefa39ef000a7882 */ /* 0x000fe20000000000 */
[----:B------:R-:W-:Y:S01]  /*14f0*/  UMOV UR11, 0x3fe62e42 ;  /* 0x3fe62e42000b7882 */ /* 0x000fe20000000000 */
[----:B------:R-:W-:Y:S01]  /*1500*/  DFMA R28, R26, R28, UR4 ;  /* 0x000000041a1c7e2b */ /* 0x000fe2000800001c */
[----:B------:R-:W-:Y:S01]  /*1510*/  UMOV UR4, 0xa9ab0956 ;  /* 0xa9ab095600047882 */ /* 0x000fe20000000000 */
[----:B------:R-:W-:Y:S01]  /*1520*/  UMOV UR5, 0x3f1745cb ;  /* 0x3f1745cb00057882 */ /* 0x000fe20000000000 */
[----:B------:R-:W-:-:S02]  /*1530*/  DFMA R30, R6, -R24, R30 ;  /* 0x80000018061e722b */ /* 0x000fc4000000001e */
[----:B------:R-:W-:-:S03]  /*1540*/  DFMA R6, R22, UR10, R24 ;  /* 0x0000000a16067c2b */ /* 0x000fc60008000018 */
        /* <DEDUP_REMOVED lines=26> */
.L_x_88:
[----:B------:R-:W-:Y:S01]  /*16f0*/  MOV R8, 0x0 ;  /* 0x0000000000087802 */ /* 0x000fe20000000f00 */
[----:B------:R-:W-:Y:S01]  /*1700*/  IMAD.MOV.U32 R9, RZ, RZ, 0x7ff00000 ;  /* 0x7ff00000ff097424 */ /* 0x000fe200078e00ff */
[----:B------:R-:W-:-:S05]  /*1710*/  LOP3.LUT P0, RZ, R7, 0x7fffffff, RZ, 0xc0, !PT ;  /* 0x7fffffff07ff7812 */ /* 0x000fca000780c0ff */
[----:B------:R-:W-:-:S10]  /*1720*/  DFMA R8, R6, R8, +INF ;  /* 0x7ff000000608742b */ /* 0x000fd40000000008 */
[----:B------:R-:W-:Y:S02]  /*1730*/  FSEL R28, R8, RZ, P0 ;  /* 0x000000ff081c7208 */ /* 0x000fe40000000000 */
[----:B------:R-:W-:-:S07]  /*1740*/  FSEL R29, R9, -QNAN , P0 ;  /* 0xfff00000091d7808 */ /* 0x000fce0000000000 */
.L_x_89:
[----:B------:R-:W-:Y:S05]  /*1750*/  BSYNC.RECONVERGENT B1 ;  /* 0x0000000000017941 */ /* 0x000fea0003800200 */
.L_x_87:
[----:B------:R-:W0:Y:S01]  /*1760*/  MUFU.RCP64H R7, R17 ;  /* 0x0000001100077308 */ /* 0x000e220000001800 */
[----:B------:R-:W-:Y:S01]  /*1770*/  IMAD.MOV.U32 R6, RZ, RZ, 0x1 ;  /* 0x00000001ff067424 */ /* 0x000fe200078e00ff */
[----:B-----5:R-:W-:Y:S01]  /*1780*/  DFMA R14, -R18, R28, R14 ;  /* 0x0000001c120e722b */ /* 0x020fe2000000010e */
[----:B------:R-:W-:Y:S01]  /*1790*/  FSETP.GEU.AND P2, PT, |R19|, 6.5827683646048100446e-37, PT ;  /* 0x036000001300780b */ /* 0x000fe20003f4e200 */
[----:B------:R-:W-:Y:S01]  /*17a0*/  BSSY.RECONVERGENT B1, `(.L_x_90) ;  /* 0x0000012000017945 */ /* 0x000fe20003800200 */
[----:B------:R-:W-:-:S05]  /*17b0*/  ISETP.NE.AND P1, PT, R21, RZ, PT ;  /* 0x000000ff1500720c */ /* 0x000fca0003f25270 */
[----:B------:R-:W-:Y:S02]  /*17c0*/  DFMA R4, R4, R14, R16 ;  /* 0x0000000e0404722b */ /* 0x000fe40000000010 */
[----:B0-----:R-:W-:-:S06]  /*17d0*/  DFMA R8, -R16, R6, 1 ;  /* 0x3ff000001008742b */ /* 0x001fcc0000000106 */
[----:B------:R-:W-:Y:S02]  /*17e0*/  DADD R10, R4, R10 ;  /* 0x00000000040a7229 */ /* 0x000fe4000000000a */
[----:B------:R-:W-:-:S08]  /*17f0*/  DFMA R8, R8, R8, R8 ;  /* 0x000000080808722b */ /* 0x000fd00000000008 */
[----:B------:R-:W-:-:S08]  /*1800*/  DFMA R8, R6, R8, R6 ;  /* 0x000000080608722b */ /* 0x000fd00000000006 */
[----:B------:R-:W-:-:S08]  /*1810*/  DFMA R6, -R16, R8, 1 ;  /* 0x3ff000001006742b */ /* 0x000fd00000000108 */
[----:B------:R-:W-:-:S08]  /*1820*/  DFMA R6, R8, R6, R8 ;  /* 0x000000060806722b */ /* 0x000fd00000000008 */
[----:B------:R-:W-:-:S08]  /*1830*/  DMUL R8, R18, R6 ;  /* 0x0000000612087228 */ /* 0x000fd00000000000 */
[----:B------:R-:W-:-:S08]  /*1840*/  DFMA R22, -R16, R8, R18 ;  /* 0x000000081016722b */ /* 0x000fd00000000112 */
[----:B------:R-:W-:-:S10]  /*1850*/  DFMA R6, R6, R22, R8 ;  /* 0x000000160606722b */ /* 0x000fd40000000008 */
[----:B------:R-:W-:-:S05]  /*1860*/  FFMA R8, RZ, R17, R7 ;  /* 0x00000011ff087223 */ /* 0x000fca0000000007 */
[----:B------:R-:W-:-:S13]  /*1870*/  FSETP.GT.AND P0, PT, |R8|, 1.469367938527859385e-39, PT ;  /* 0x001000000800780b */ /* 0x000fda0003f04200 */
[----:B------:R-:W-:Y:S05]  /*1880*/  @P0 BRA P2, `(.L_x_91) ;  /* 0x00000000000c0947 */ /* 0x000fea0001000000 */
[----:B------:R-:W-:-:S07]  /*1890*/  MOV R4, 0x18b0 ;  /* 0x000018b000047802 */ /* 0x000fce0000000f00 */
[----:B------:R-:W-:Y:S05]  /*18a0*/  CALL.REL.NOINC `($__internal_1_$__cuda_sm20_div_rn_f64_full) ;  /* 0x0000002c00d07944 */ /* 0x000fea0003c00000 */
[----:B------:R-:W-:-:S07]  /*18b0*/  IMAD.MOV.U32 R7, RZ, RZ, R5 ;  /* 0x000000ffff077224 */ /* 0x000fce00078e0005 */
.L_x_91:
[----:B------:R-:W-:Y:S05]  /*18c0*/  BSYNC.RECONVERGENT B1 ;  /* 0x0000000000017941 */ /* 0x000fea0003800200 */
.L_x_90:
[----:B------:R-:W-:Y:S04]  /*18d0*/  BSSY B2, `(.L_x_92) ;  /* 0x00001bb000027945 */ /* 0x000fe80003800000 */
[----:B------:R-:W-:Y:S05]  /*18e0*/  @!P1 BRA `(.L_x_93) ;  /* 0x0000001800e49947 */ /* 0x000fea0003800000 */
[----:B------:R-:W-:Y:S01]  /*18f0*/  DADD R24, -R6, 1 ;  /* 0x3ff0000006187429 */ /* 0x000fe20000000100 */
[----:B------:R-:W-:-:S10]  /*1900*/  IMAD.MOV.U32 R33, RZ, RZ, RZ ;  /* 0x000000ffff217224 */ /* 0x000fd400078e00ff */
.L_x_129:
[----:B0-23--:R-:W0:Y:S02]  /*1910*/  LDC.64 R6, c[0x0][0x3a8] ;  /* 0x0000ea00ff067b82 */ /* 0x00de240000000a00 */
[----:B0-----:R-:W-:-:S05]  /*1920*/  IMAD.WIDE.U32 R6, R33, 0x10, R6 ;  /* 0x0000001021067825 */ /* 0x001fca00078e0006 */
[----:B-1----:R-:W2:Y:S04]  /*1930*/  LDG.E.CONSTANT R4, desc[UR6][R6.64+0x4] ;  /* 0x0000040606047981 */ /* 0x002ea8000c1e9900 */
[----:B------:R-:W2:Y:S01]  /*1940*/  LDG.E.CONSTANT R15, desc[UR6][R6.64+0x8] ;  /* 0x00000806060f7981 */ /* 0x000ea2000c1e9900 */
[----:B------:R-:W-:Y:S01]  /*1950*/  BSSY B1, `(.L_x_94) ;  /* 0x00001ae000017945 */ /* 0x000fe20003800000 */
[----:B--2---:R-:W-:-:S05]  /*1960*/  IMAD.IADD R5, R4, 0x1, R15 ;  /* 0x0000000104057824 */ /* 0x004fca00078e020f */
[----:B------:R-:W-:-:S04]  /*1970*/  ISETP.GE.U32.AND P0, PT, R32, R5, PT ;  /* 0x000000052000720c */ /* 0x000fc80003f06070 */
[----:B------:R-:W-:-:S13]  /*1980*/  ISETP.LT.U32.OR P0, PT, R32, R15, P0 ;  /* 0x0000000f2000720c */ /* 0x000fda0000701470 */
[----:B-----5:R-:W-:Y:S05]  /*1990*/  @P0 BRA `(.L_x_95) ;  /* 0x0000001800a40947 */ /* 0x020fea0003800000 */
        /* <DEDUP_REMOVED lines=16> */
[----:B------:R-:W-:Y:S01]  /*1aa0*/  IMAD.SHL.U32 R37, R34, 0x2, RZ ;  /* 0x0000000222257824 */ /* 0x000fe200078e00ff */
[----:B------:R-:W-:Y:S01]  /*1ab0*/  CS2R R6, SRZ ;  /* 0x0000000000067805 */ /* 0x000fe2000001ff00 */
[----:B------:R-:W-:Y:S02]  /*1ac0*/  IMAD.MOV.U32 R39, RZ, RZ, R35 ;  /* 0x000000ffff277224 */ /* 0x000fe400078e0023 */
[----:B------:R-:W-:Y:S02]  /*1ad0*/  IMAD.MOV.U32 R28, RZ, RZ, 0x0 ;  /* 0x00000000ff1c7424 */ /* 0x000fe400078e00ff */
[----:B------:R-:W-:-:S07]  /*1ae0*/  IMAD.MOV.U32 R29, RZ, RZ, 0x3ff00000 ;  /* 0x3ff00000ff1d7424 */ /* 0x000fce00078e00ff */
.L_x_110:
[----:B------:R-:W0:Y:S02]  /*1af0*/  LDC.64 R8, c[0x0][0x3b0] ;  /* 0x0000ec00ff087b82 */ /* 0x000e240000000a00 */
[----:B0-----:R-:W-:-:S05]  /*1b00*/  IMAD.WIDE.U32 R8, R39, 0x10, R8 ;  /* 0x0000001027087825 */ /* 0x001fca00078e0008 */
[----:B------:R-:W2:Y:S04]  /*1b10*/  LDG.E.U8.CONSTANT R16, desc[UR6][R8.64+0x4] ;  /* 0x0000040608107981 */ /* 0x000ea8000c1e9100 */
[----:B-----5:R0:W5:Y:S04]  /*1b20*/  LDG.E.CONSTANT R14, desc[UR6][R8.64] ;  /* 0x00000006080e7981 */ /* 0x020168000c1e9900 */
[----:B------:R0:W5:Y:S01]  /*1b30*/  LDG.E.CONSTANT R15, desc[UR6][R8.64+0x8] ;  /* 0x00000806080f7981 */ /* 0x000162000c1e9900 */
[----:B------:R-:W-:Y:S01]  /*1b40*/  VIADD R39, R39, 0x1 ;  /* 0x0000000127277836 */ /* 0x000fe20000000000 */
[----:B------:R-:W-:Y:S04]  /*1b50*/  BSSY.RECONVERGENT B4, `(.L_x_98) ;  /* 0x00000a8000047945 */ /* 0x000fe80003800200 */
[----:B------:R-:W-:Y:S01]  /*1b60*/  BSSY.RELIABLE B5, `(.L_x_99) ;  /* 0x000007a000057945 */ /* 0x000fe20003800100 */
[----:B------:R-:W-:-:S02]  /*1b70*/  ISETP.NE.AND P1, PT, R39, R36, PT ;  /* 0x000000242700720c */ /* 0x000fc40003f25270 */
[----:B--2---:R-:W-:-:S13]  /*1b80*/  ISETP.GT.AND P2, PT, R16, 0x3, PT ;  /* 0x000000031000780c */ /* 0x004fda0003f44270 */
[----:B0-----:R-:W-:Y:S05]  /*1b90*/  @P2 BRA `(.L_x_100) ;  /* 0x00000004009c2947 */ /* 0x001fea0003800000 */
[----:B------:R-:W-:-:S05]  /*1ba0*/  VIADD R8, R16, 0xffffffff ;  /* 0xffffffff10087836 */ /* 0x000fca0000000000 */
        /* <DEDUP_REMOVED lines=35> */
[----:B------:R-:W-:Y:S01]  /*1de0*/  MOV R18, 0xfca213ea ;  /* 0xfca213ea00127802 */ /* 0x000fe20000000f00 */
        /* <DEDUP_REMOVED lines=46> */
.L_x_105:
        /* <DEDUP_REMOVED lines=17> */
.L_x_106:
[----:B------:R-:W-:Y:S05]  /*21e0*/  BSYNC.RECONVERGENT B6 ;  /* 0x0000000000067941 */ /* 0x000fea0003800200 */
.L_x_104:
[----:B------:R-:W-:Y:S01]  /*21f0*/  DMUL R28, R28, R18 ;  /* 0x000000121c1c7228 */ /* 0x000fe20000000000 */
[----:B------:R-:W-:Y:S10]  /*2200*/  BRA `(.L_x_103) ;  /* 0x0000000000f07947 */ /* 0x000ff40003800000 */
.L_x_100:
        /* <DEDUP_REMOVED lines=8> */
.L_x_102:
[----:B------:R-:W0:Y:S01]  /*2290*/  S2UR UR5, SR_CgaCtaId ;  /* 0x00000000000579c3 */ /* 0x000e220000008800 */
[----:B------:R-:W-:Y:S02]  /*22a0*/  UMOV UR4, 0x400 ;  /* 0x0000040000047882 */ /* 0x000fe40000000000 */
[----:B0-----:R-:W-:-:S06]  /*22b0*/  ULEA UR4, UR5, UR4, 0x18 ;  /* 0x0000000405047291 */ /* 0x001fcc000f8ec0ff */
[----:B-----5:R-:W-:-:S06]  /*22c0*/  LEA R8, R14, UR4, 0x3 ;  /* 0x000000040e087c11 */ /* 0x020fcc000f8e18ff */
[----:B------:R-:W0:Y:S02]  /*22d0*/  LDS.64 R8, [R8] ;  /* 0x0000000008087984 */ /* 0x000e240000000a00 */
[----:B0-----:R-:W-:Y:S01]  /*22e0*/  DMUL R28, R28, R8 ;  /* 0x000000081c1c7228 */ /* 0x001fe20000000000 */
[----:B------:R-:W-:Y:S10]  /*22f0*/  BRA `(.L_x_103) ;  /* 0x0000000000b47947 */ /* 0x000ff40003800000 */
.L_x_101:
[----:B------:R-:W-:Y:S05]  /*2300*/  BSYNC.RELIABLE B5 ;  /* 0x0000000000057941 */ /* 0x000fea0003800100 */
.L_x_99:
        /* <DEDUP_REMOVED lines=11> */
.L_x_107:
        /* <DEDUP_REMOVED lines=31> */
.L_x_109:
[----:B------:R-:W-:Y:S05]  /*25b0*/  BSYNC.RECONVERGENT B6 ;  /* 0x0000000000067941 */ /* 0x000fea0003800200 */
.L_x_108:
[----:B------:R-:W-:-:S11]  /*25c0*/  DADD R6, R6, R14 ;  /* 0x0000000006067229 */ /* 0x000fd6000000000e */
.L_x_103:
[----:B------:R-:W-:Y:S05]  /*25d0*/  BSYNC.RECONVERGENT B4 ;  /* 0x0000000000047941 */ /* 0x000fea0003800200 */
.L_x_98:
[----:B------:R-:W-:Y:S05]  /*25e0*/  @P1 BRA `(.L_x_110) ;  /* 0xfffffff400401947 */ /* 0x000fea000383ffff */
.L_x_97:
[----:B------:R-:W-:Y:S05]  /*25f0*/  BSYNC.RECONVERGENT B3 ;  /* 0x0000000000037941 */ /* 0x000fea0003800200 */
.L_x_96:
[----:B-----5:R-:W-:Y:S01]  /*2600*/  DADD R4, R4, R6 ;  /* 0x0000000004047229 */ /* 0x020fe20000000006 */
[----:B------:R-:W-:Y:S10]  /*2610*/  @P0 BRA `(.L_x_95) ;  /* 0x0000000c00840947 */ /* 0x000ff40003800000 */
[-C--:B------:R-:W-:Y:S01]  /*2620*/  DMUL R26, R4, R28.reuse ;  /* 0x0000001c041a7228 */ /* 0x080fe20000000000 */
[----:B------:R-:W-:Y:S01]  /*2630*/  IMAD.SHL.U32 R37, R34, 0x2, RZ ;  /* 0x0000000222257824 */ /* 0x000fe200078e00ff */
[----:B------:R-:W-:-:S06]  /*2640*/  DMUL R28, R24, R28 ;  /* 0x0000001c181c7228 */ /* 0x000fcc0000000000 */
[----:B------:R-:W-:-:S11]  /*2650*/  DMUL R30, R24, R26 ;  /* 0x0000001a181e7228 */ /* 0x000fd60000000000 */
.L_x_128:
[----:B0123--:R-:W0:Y:S02]  /*2660*/  LDC.64 R4, c[0x0][0x3b0] ;  /* 0x0000ec00ff047b82 */ /* 0x00fe240000000a00 */
[----:B0-----:R-:W-:-:S05]  /*2670*/  IMAD.WIDE.U32 R4, R35, 0x10, R4 ;  /* 0x0000001023047825 */ /* 0x001fca00078e0004 */
[----:B------:R-:W2:Y:S04]  /*2680*/  LDG.E.U8.CONSTANT R6, desc[UR6][R4.64+0x4] ;  /* 0x0000040604067981 */ /* 0x000ea8000c1e9100 */
[----:B-----5:R0:W5:Y:S04]  /*2690*/  LDG.E.CONSTANT R39, desc[UR6][R4.64] ;  /* 0x0000000604277981 */ /* 0x020168000c1e9900 */
[----:B------:R0:W5:Y:S01]  /*26a0*/  LDG.E.CONSTANT R8, desc[UR6][R4.64+0x8] ;  /* 0x0000080604087981 */ /* 0x000162000c1e9900 */
[----:B------:R-:W-:Y:S01]  /*26b0*/  VIADD R35, R35, 0x1 ;  /* 0x0000000123237836 */ /* 0x000fe20000000000 */
[----:B------:R-:W-:Y:S05]  /*26c0*/  YIELD ;  /* 0x0000000000007946 */ /* 0x000fea0003800000 */
        /* <DEDUP_REMOVED lines=27> */
[----:B------:R-:W2:Y:S02]  /*2880*/  @!P0 LDG.E.64.CONSTANT R4, desc[UR6][R42.64+0x38] ;  /* 0x000038062a048981 */ /* 0x000ea4000c1e9b00 */
[----:B--2---:R-:W-:-:S10]  /*2890*/  DADD R6, -RZ, -R4 ;  /* 0x00000000ff067229 */ /* 0x004fd40000000904 */
[----:B------:R-:W-:Y:S02]  /*28a0*/  FSEL R6, R4, R6, P0 ;  /* 0x0000000604067208 */ /* 0x000fe40000000000 */
[----:B------:R-:W-:Y:S01]  /*28b0*/  FSEL R7, R5, R7, P0 ;  /* 0x0000000705077208 */ /* 0x000fe20000000000 */
[----:B------:R-:W-:Y:S06]  /*28c0*/  BRA `(.L_x_119) ;  /* 0x0000000000e87947 */ /* 0x000fec0003800000 */
.L_x_118:
[----:B------:R-:W2:Y:S04]  /*28d0*/  LDG.E.64.CONSTANT R18, desc[UR6][R42.64] ;  /* 0x000000062a127981 */ /* 0x000ea8000c1e9b00 */
[----:B------:R-:W3:Y:S04]  /*28e0*/  LDG.E.64.CONSTANT R40, desc[UR6][R42.64+0x8] ;  /* 0x000008062a287981 */ /* 0x000ee8000c1e9b00 */
[----:B------:R-:W4:Y:S04]  /*28f0*/  LDG.E.64.CONSTANT R22, desc[UR6][R42.64+0x10] ;  /* 0x000010062a167981 */ /* 0x000f28000c1e9b00 */
[----:B------:R-:W5:Y:S04]  /*2900*/  LDG.E.64.CONSTANT R20, desc[UR6][R42.64+0x18] ;  /* 0x000018062a147981 */ /* 0x000f68000c1e9b00 */
[----:B------:R-:W5:Y:S04]  /*2910*/  LDG.E.64.CONSTANT R8, desc[UR6][R42.64+0x20] ;  /* 0x000020062a087981 */ /* 0x000f68000c1e9b00 */
[----:B------:R-:W5:Y:S01]  /*2920*/  LDG.E.64.CONSTANT R14, desc[UR6][R42.64+0x28] ;  /* 0x000028062a0e7981 */ /* 0x000f62000c1e9b00 */
[C---:B------:R-:W-:Y:S01]  /*2930*/  DMUL R4, R6.reuse, R6 ;  /* 0x0000000606047228 */ /* 0x040fe20000000000 */
[----:B------:R-:W-:Y:S01]  /*2940*/  BSSY.RECONVERGENT B7, `(.L_x_119) ;  /* 0x0000032000077945 */ /* 0x000fe20003800200 */
[----:B--2---:R-:W-:-:S08]  /*2950*/  DFMA R16, R6, R18, 1 ;  /* 0x3ff000000610742b */ /* 0x004fd00000000012 */
[----:B---3--:R-:W-:Y:S02]  /*2960*/  DFMA R16, R4, R40, R16 ;  /* 0x000000280410722b */ /* 0x008fe40000000010 */
[----:B------:R-:W-:Y:S02]  /*2970*/  DMUL R4, R6, R4 ;  /* 0x0000000406047228 */ /* 0x000fe40000000000 */
[----:B------:R-:W-:-:S06]  /*2980*/  DADD R40, R40, R40 ;  /* 0x0000000028287229 */ /* 0x000fcc0000000028 */
[----:B----4-:R-:W-:Y:S02]  /*2990*/  DFMA R16, R4, R22, R16 ;  /* 0x000000160410722b */ /* 0x010fe40000000010 */
[----:B------:R-:W-:Y:S02]  /*29a0*/  DMUL R4, R6, R4 ;  /* 0x0000000406047228 */ /* 0x000fe40000000000 */
[----:B------:R-:W-:Y:S02]  /*29b0*/  DMUL R22, R22, 3 ;  /* 0x4008000016167828 */ /* 0x000fe40000000000 */
[----:B------:R-:W-:-:S04]  /*29c0*/  DFMA R40, R6, R40, R18 ;  /* 0x000000280628722b */ /* 0x000fc80000000012 */
[----:B-----5:R-:W-:Y:S02]  /*29d0*/  DFMA R16, R4, R20, R16 ;  /* 0x000000140410722b */ /* 0x020fe40000000010 */
[----:B------:R-:W-:Y:S02]  /*29e0*/  DMUL R4, R6, R4 ;  /* 0x0000000406047228 */ /* 0x000fe40000000000 */
[----:B------:R-:W-:Y:S02]  /*29f0*/  DMUL R20, R20, 4 ;  /* 0x4010000014147828 */ /* 0x000fe40000000000 */
[----:B------:R-:W-:-:S04]  /*2a00*/  DMUL R22, R6, R22 ;  /* 0x0000001606167228 */ /* 0x000fc80000000000 */
[----:B------:R-:W-:Y:S02]  /*2a10*/  DFMA R16, R4, R8, R16 ;  /* 0x000000080410722b */ /* 0x000fe40000000010 */
[----:B------:R-:W-:Y:S02]  /*2a20*/  DMUL R4, R6, R4 ;  /* 0x0000000406047228 */ /* 0x000fe40000000000 */
[----:B------:R-:W-:Y:S02]  /*2a30*/  DMUL R8, R8, 5 ;  /* 0x4014000008087828 */ /* 0x000fe40000000000 */
[C---:B------:R-:W-:Y:S02]  /*2a40*/  DMUL R20, R6.reuse, R20 ;  /* 0x0000001406147228 */ /* 0x040fe40000000000 */
[----:B------:R-:W-:Y:S02]  /*2a50*/  DFMA R22, R6, R22, R40 ;  /* 0x000000160616722b */ /* 0x000fe40000000028 */
[----:B------:R-:W-:-:S02]  /*2a60*/  DFMA R16, R4, R14, R16 ;  /* 0x0000000e0410722b */ /* 0x000fc40000000010 */
[----:B------:R-:W-:Y:S01]  /*2a70*/  DMUL R14, R14, 6 ;  /* 0x401800000e0e7828 */ /* 0x000fe20000000000 */
[----:B------:R-:W-:Y:S01]  /*2a80*/  IMAD.MOV.U32 R4, RZ, RZ, 0x1 ;  /* 0x00000001ff047424 */ /* 0x000fe200078e00ff */
[C---:B------:R-:W-:Y:S02]  /*2a90*/  DMUL R8, R6.reuse, R8 ;  /* 0x0000000806087228 */ /* 0x040fe40000000000 */
[----:B------:R-:W0:Y:S01]  /*2aa0*/  MUFU.RCP64H R5, R17 ;  /* 0x0000001100057308 */ /* 0x000e220000001800 */
[----:B------:R-:W-:-:S03]  /*2ab0*/  DMUL R20, R6, R20 ;  /* 0x0000001406147228 */ /* 0x000fc60000000000 */
[C---:B------:R-:W-:Y:S02]  /*2ac0*/  DMUL R14, R6.reuse, R14 ;  /* 0x0000000e060e7228 */ /* 0x040fe40000000000 */
[----:B------:R-:W-:-:S03]  /*2ad0*/  DMUL R8, R6, R8 ;  /* 0x0000000806087228 */ /* 0x000fc60000000000 */
[----:B------:R-:W-:-:S03]  /*2ae0*/  DFMA R20, R6, R20, R22 ;  /* 0x000000140614722b */ /* 0x000fc60000000016 */
[C---:B------:R-:W-:Y:S02]  /*2af0*/  DMUL R14, R6.reuse, R14 ;  /* 0x0000000e060e7228 */ /* 0x040fe40000000000 */
[----:B------:R-:W-:Y:S02]  /*2b00*/  DMUL R8, R6, R8 ;  /* 0x0000000806087228 */ /* 0x000fe40000000000 */
[----:B0-----:R-:W-:-:S04]  /*2b10*/  DFMA R18, -R16, R4, 1 ;  /* 0x3ff000001012742b */ /* 0x001fc80000000104 */
[C---:B------:R-:W-:Y:S02]  /*2b20*/  DMUL R14, R6.reuse, R14 ;  /* 0x0000000e060e7228 */ /* 0x040fe40000000000 */
[----:B------:R-:W-:Y:S02]  /*2b30*/  DFMA R8, R6, R8, R20 ;  /* 0x000000080608722b */ /* 0x000fe40000000014 */
[----:B------:R-:W-:-:S04]  /*2b40*/  DFMA R18, R18, R18, R18 ;  /* 0x000000121212722b */ /* 0x000fc80000000012 */
[----:B------:R-:W-:-:S04]  /*2b50*/  DMUL R14, R6, R14 ;  /* 0x0000000e060e7228 */ /* 0x000fc80000000000 */
[----:B------:R-:W-:-:S04]  /*2b60*/  DFMA R18, R4, R18, R4 ;  /* 0x000000120412722b */ /* 0x000fc80000000004 */
[----:B------:R-:W-:-:S04]  /*2b70*/  DFMA R8, R6, R14, R8 ;  /* 0x0000000e0608722b */ /* 0x000fc80000000008 */
[----:B------:R-:W-:-:S06]  /*2b80*/  DFMA R4, -R16, R18, 1 ;  /* 0x3ff000001004742b */ /* 0x000fcc0000000112 */
[----:B------:R-:W-:Y:S02]  /*2b90*/  FSETP.GEU.AND P2, PT, |R9|, 6.5827683646048100446e-37, PT ;  /* 0x036000000900780b */ /* 0x000fe40003f4e200 */
[----:B------:R-:W-:-:S08]  /*2ba0*/  DFMA R4, R18, R4, R18 ;  /* 0x000000041204722b */ /* 0x000fd00000000012 */
[----:B------:R-:W-:-:S08]  /*2bb0*/  DMUL R6, R8, R4 ;  /* 0x0000000408067228 */ /* 0x000fd00000000000 */
[----:B------:R-:W-:-:S08]  /*2bc0*/  DFMA R14, -R16, R6, R8 ;  /* 0x00000006100e722b */ /* 0x000fd00000000108 */
[----:B------:R-:W-:-:S10]  /*2bd0*/  DFMA R6, R4, R14, R6 ;  /* 0x0000000e0406722b */ /* 0x000fd40000000006 */
[----:B------:R-:W-:-:S05]  /*2be0*/  FFMA R4, RZ, R17, R7 ;  /* 0x00000011ff047223 */ /* 0x000fca0000000007 */
[----:B------:R-:W-:-:S13]  /*2bf0*/  FSETP.GT.AND P0, PT, |R4|, 1.469367938527859385e-39, PT ;  /* 0x001000000400780b */ /* 0x000fda0003f04200 */
[----:B------:R-:W-:Y:S05]  /*2c00*/  @P0 BRA P2, `(.L_x_120) ;  /* 0x0000000000140947 */ /* 0x000fea0001000000 */
[----:B------:R-:W-:Y:S01]  /*2c10*/  IMAD.MOV.U32 R18, RZ, RZ, R8 ;  /* 0x000000ffff127224 */ /* 0x000fe200078e0008 */
[----:B------:R-:W-:Y:S01]  /*2c20*/  MOV R4, 0x2c50 ;  /* 0x00002c5000047802 */ /* 0x000fe20000000f00 */
[----:B------:R-:W-:-:S07]  /*2c30*/  IMAD.MOV.U32 R19, RZ, RZ, R9 ;  /* 0x000000ffff137224 */ /* 0x000fce00078e0009 */
[----:B------:R-:W-:Y:S05]  /*2c40*/  CALL.REL.NOINC `($__internal_1_$__cuda_sm20_div_rn_f64_full) ;  /* 0x0000001800e87944 */ /* 0x000fea0003c00000 */
[----:B------:R-:W-:-:S07]  /*2c50*/  IMAD.MOV.U32 R7, RZ, RZ, R5 ;  /* 0x000000ffff077224 */ /* 0x000fce00078e0005 */
.L_x_120:
[----:B------:R-:W-:Y:S05]  /*2c60*/  BSYNC.RECONVERGENT B7 ;  /* 0x0000000000077941 */ /* 0x000fea0003800200 */
.L_x_119:
[----:B------:R-:W-:Y:S05]  /*2c70*/  BSYNC.RECONVERGENT B6 ;  /* 0x0000000000067941 */ /* 0x000fea0003800200 */
.L_x_117:
[----:B------:R-:W-:Y:S01]  /*2c80*/  DMUL R6, R30, R6 ;  /* 0x000000061e067228 */ /* 0x000fe20000000000 */
[----:B------:R-:W-:-:S06]  /*2c90*/  IMAD.WIDE.U32 R4, R39, 0x8, R12 ;  /* 0x0000000827047825 */ /* 0x000fcc00078e000c */
[----:B------:R0:W-:Y:S01]  /*2ca0*/  REDG.E.ADD.F64.RN.STRONG.GPU desc[UR6][R4.64], R6 ;  /* 0x00000006040079a6 */ /* 0x0001e2000c12ff06 */
[----:B------:R-:W-:Y:S05]  /*2cb0*/  BRA `(.L_x_116) ;  /* 0x0000000400d47947 */ /* 0x000fea0003800000 */
.L_x_113:
        /* <DEDUP_REMOVED lines=8> */
.L_x_115:
[----:B------:R-:W0:Y:S01]  /*2d40*/  S2UR UR5, SR_CgaCtaId ;  /* 0x00000000000579c3 */ /* 0x000e220000008800 */
[----:B------:R-:W-:Y:S02]  /*2d50*/  UMOV UR4, 0x400 ;  /* 0x0000040000047882 */ /* 0x000fe40000000000 */
[----:B0-----:R-:W-:-:S03]  /*2d60*/  ULEA UR4, UR5, UR4, 0x18 ;  /* 0x0000000405047291 */ /* 0x001fc6000f8ec0ff */
[----:B------:R-:W-:-:S03]  /*2d70*/  UMOV UR5, 0x39b4484b ;  /* 0x39b4484b00057882 */ /* 0x000fc60000000000 */
[----:B-----5:R-:W-:Y:S01]  /*2d80*/  LEA R16, R39, UR4, 0x3 ;  /* 0x0000000427107c11 */ /* 0x020fe2000f8e18ff */
[----:B------:R-:W-:-:S05]  /*2d90*/  UMOV UR4, 0xfeebc2a0 ;  /* 0xfeebc2a000047882 */ /* 0x000fca0000000000 */
[----:B------:R-:W0:Y:S02]  /*2da0*/  LDS.64 R16, [R16] ;  /* 0x0000000010107984 */ /* 0x000e240000000a00 */
[----:B0-----:R-:W-:-:S14]  /*2db0*/  DSETP.GT.AND P0, PT, |R16|, UR4, PT ;  /* 0x0000000410007e2a */ /* 0x001fdc000bf04200 */
[----:B------:R-:W-:Y:S05]  /*2dc0*/  @!P0 BRA `(.L_x_116) ;  /* 0x0000000400908947 */ /* 0x000fea0003800000 */
[----:B------:R-:W0:Y:S01]  /*2dd0*/  MUFU.RCP64H R5, R17 ;  /* 0x0000001100057308 */ /* 0x000e220000001800 */
[----:B------:R-:W-:Y:S01]  /*2de0*/  MOV R4, 0x1 ;  /* 0x0000000100047802 */ /* 0x000fe20000000f00 */
[----:B------:R-:W-:Y:S01]  /*2df0*/  BSSY.RECONVERGENT B6, `(.L_x_122) ;  /* 0x0000012000067945 */ /* 0x000fe20003800200 */
[----:B------:R-:W-:-:S04]  /*2e00*/  FSETP.GEU.AND P2, PT, |R27|, 6.5827683646048100446e-37, PT ;  /* 0x036000001b00780b */ /* 0x000fc80003f4e200 */
[----:B0-----:R-:W-:-:S08]  /*2e10*/  DFMA R6, -R16, R4, 1 ;  /* 0x3ff000001006742b */ /* 0x001fd00000000104 */
        /* <DEDUP_REMOVED lines=15> */
.L_x_123:
[----:B------:R-:W-:Y:S05]  /*2f10*/  BSYNC.RECONVERGENT B6 ;  /* 0x0000000000067941 */ /* 0x000fea0003800200 */
.L_x_122:
[----:B------:R-:W-:Y:S01]  /*2f20*/  DMUL R6, R24, R6 ;  /* 0x0000000618067228 */ /* 0x000fe20000000000 */
[----:B------:R-:W-:-:S06]  /*2f30*/  IMAD.WIDE.U32 R4, R39, 0x8, R12 ;  /* 0x0000000827047825 */ /* 0x000fcc00078e000c */
[----:B------:R3:W-:Y:S01]  /*2f40*/  REDG.E.ADD.F64.RN.STRONG.GPU desc[UR6][R4.64], R6 ;  /* 0x00000006040079a6 */ /* 0x0007e2000c12ff06 */
[----:B------:R-:W-:Y:S05]  /*2f50*/  BRA `(.L_x_116) ;  /* 0x00000004002c7947 */ /* 0x000fea0003800000 */
.L_x_114:
[----:B------:R-:W-:Y:S05]  /*2f60*/  BSYNC.RELIABLE B5 ;  /* 0x0000000000057941 */ /* 0x000fea0003800100 */
.L_x_112:
[----:B------:R-:W0:Y:S01]  /*2f70*/  LDC.64 R4, c[0x0][0x3c0] ;  /* 0x0000f000ff047b82 */ /* 0x000e220000000a00 */
[----:B-----5:R-:W-:-:S04]  /*2f80*/  IMAD.IADD R7, R34, 0x1, R8 ;  /* 0x0000000122077824 */ /* 0x020fc800078e0208 */
[----:B0-----:R-:W-:-:S05]  /*2f90*/  IMAD.WIDE.U32 R4, R7, 0x4, R4 ;  /* 0x0000000407047825 */ /* 0x001fca00078e0004 */
[----:B------:R-:W2:Y:S01]  /*2fa0*/  LDG.E.CONSTANT R39, desc[UR6][R4.64] ;  /* 0x0000000604277981 */ /* 0x000ea2000c1e9900 */
[----:B------:R-:W0:Y:S01]  /*2fb0*/  S2UR UR5, SR_CgaCtaId ;  /* 0x00000000000579c3 */ /* 0x000e220000008800 */
[----:B------:R-:W-:Y:S02]  /*2fc0*/  UMOV UR4, 0x400 ;  /* 0x0000040000047882 */ /* 0x000fe40000000000 */
[----:B0-----:R-:W-:-:S03]  /*2fd0*/  ULEA UR4, UR5, UR4, 0x18 ;  /* 0x0000000405047291 */ /* 0x001fc6000f8ec0ff */
[----:B------:R-:W-:-:S03]  /*2fe0*/  UMOV UR5, 0x39b4484b ;  /* 0x39b4484b00057882 */ /* 0x000fc60000000000 */
[----:B--2---:R-:W-:Y:S01]  /*2ff0*/  LEA R16, R39, UR4, 0x3 ;  /* 0x0000000427107c11 */ /* 0x004fe2000f8e18ff */
[----:B------:R-:W-:-:S05]  /*3000*/  UMOV UR4, 0xfeebc2a0 ;  /* 0xfeebc2a000047882 */ /* 0x000fca0000000000 */
[----:B------:R-:W0:Y:S02]  /*3010*/  LDS.64 R16, [R16] ;  /* 0x0000000010107984 */ /* 0x000e240000000a00 */
[----:B0-----:R-:W-:-:S14]  /*3020*/  DSETP.GT.AND P0, PT, |R16|, UR4, PT ;  /* 0x0000000410007e2a */ /* 0x001fdc000bf04200 */
[----:B------:R-:W-:Y:S05]  /*3030*/  @!P0 BRA `(.L_x_116) ;  /* 0x0000000000f48947 */ /* 0x000fea0003800000 */
[----:B------:R-:W0:Y:S01]  /*3040*/  MUFU.RCP64H R5, R17 ;  /* 0x0000001100057308 */ /* 0x000e220000001800 */
[----:B------:R-:W-:Y:S01]  /*3050*/  IMAD.MOV.U32 R4, RZ, RZ, 0x1 ;  /* 0x00000001ff047424 */ /* 0x000fe200078e00ff */
[----:B------:R-:W-:Y:S01]  /*3060*/  FSETP.GEU.AND P2, PT, |R27|, 6.5827683646048100446e-37, PT ;  /* 0x036000001b00780b */ /* 0x000fe20003f4e200 */
[----:B------:R-:W-:Y:S04]  /*3070*/  BSSY.RECONVERGENT B5, `(.L_x_124) ;  /* 0x0000011000057945 */ /* 0x000fe80003800200 */
        /* <DEDUP_REMOVED lines=16> */
.L_x_125:
[----:B------:R-:W-:Y:S05]  /*3180*/  BSYNC.RECONVERGENT B5 ;  /* 0x0000000000057941 */ /* 0x000fea0003800200 */
.L_x_124:
[----:B------:R-:W-:Y:S01]  /*3190*/  DMUL R6, R24, R6 ;  /* 0x0000000618067228 */ /* 0x000fe20000000000 */
[----:B------:R-:W-:-:S06]  /*31a0*/  IMAD.WIDE.U32 R4, R39, 0x8, R12 ;  /* 0x0000000827047825 */ /* 0x000fcc00078e000c */
[----:B------:R2:W-:Y:S01]  /*31b0*/  REDG.E.ADD.F64.RN.STRONG.GPU desc[UR6][R4.64], R6 ;  /* 0x00000006040079a6 */ /* 0x0005e2000c12ff06 */
[----:B------:R-:W-:Y:S05]  /*31c0*/  BRA `(.L_x_116) ;  /* 0x0000000000907947 */ /* 0x000fea0003800000 */
.L_x_121:
        /* <DEDUP_REMOVED lines=12> */
[----:B0-----:R-:W-:Y:S01]  /*3290*/  DSETP.GT.AND P0, PT, R6, 1, PT ;  /* 0x3ff000000600742a */ /* 0x001fe20003f04000 */
[----:B--2---:R-:W-:Y:S02]  /*32a0*/  IMAD.MOV.U32 R14, RZ, RZ, R4 ;  /* 0x000000ffff0e7224 */ /* 0x004fe400078e0004 */
[----:B------:R-:W-:-:S11]  /*32b0*/  IMAD.MOV.U32 R15, RZ, RZ, R5 ;  /* 0x000000ffff0f7224 */ /* 0x000fd600078e0005 */
[----:B------:R-:W-:Y:S05]  /*32c0*/  @P0 BRA `(.L_x_127) ;  /* 0x0000000000400947 */ /* 0x000fea0003800000 */
[----:B------:R-:W2:Y:S01]  /*32d0*/  LDG.E.64.CONSTANT R8, desc[UR6][R8.64+0x8] ;  /* 0x0000080608087981 */ /* 0x000ea2000c1e9b00 */
[----:B------:R-:W-:Y:S01]  /*32e0*/  DSETP.GEU.AND P0, PT, R6, -1, PT ;  /* 0xbff000000600742a */ /* 0x000fe20003f0e000 */
[----:B--2---:R-:W-:Y:S02]  /*32f0*/  IMAD.MOV.U32 R14, RZ, RZ, R8 ;  /* 0x000000ffff0e7224 */ /* 0x004fe400078e0008 */
[----:B------:R-:W-:-:S11]  /*3300*/  IMAD.MOV.U32 R15, RZ, RZ, R9 ;  /* 0x000000ffff0f7224 */ /* 0x000fd600078e0009 */
[----:B------:R-:W-:Y:S05]  /*3310*/  @!P0 BRA `(.L_x_127) ;  /* 0x00000000002c8947 */ /* 0x000fea0003800000 */
[----:B------:R-:W-:-:S08]  /*3320*/  DMUL R14, R6, R6 ;  /* 0x00000006060e7228 */ /* 0x000fd00000000000 */
[----:B------:R-:W-:-:S08]  /*3330*/  DMUL R16, R6, R14 ;  /* 0x0000000e06107228 */ /* 0x000fd00000000000 */
[----:B------:R-:W-:Y:S02]  /*3340*/  DMUL R14, R14, R16 ;  /* 0x000000100e0e7228 */ /* 0x000fe40000000000 */
[----:B------:R-:W-:Y:S02]  /*3350*/  DMUL R18, R16, -40 ;  /* 0xc044000010127828 */ /* 0x000fe40000000000 */
[C-C-:B------:R-:W-:Y:S02]  /*3360*/  DADD R16, R4.reuse, -R8.reuse ;  /* 0x0000000004107229 */ /* 0x140fe40000000808 */
[----:B------:R-:W-:-:S04]  /*3370*/  DADD R4, R4, R8 ;  /* 0x0000000004047229 */ /* 0x000fc80000000008 */
[----:B------:R-:W-:Y:S02]  /*3380*/  DFMA R14, R14, 18, R18 ;  /* 0x403200000e0e782b */ /* 0x000fe40000000012 */
[----:B------:R-:W-:-:S06]  /*3390*/  DMUL R16, R16, 0.0625 ;  /* 0x3fb0000010107828 */ /* 0x000fcc0000000000 */
[----:B------:R-:W-:-:S08]  /*33a0*/  DFMA R14, R6, 30, R14 ;  /* 0x403e0000060e782b */ /* 0x000fd0000000000e */
[----:B------:R-:W-:-:S08]  /*33b0*/  DMUL R14, R16, R14 ;  /* 0x0000000e100e7228 */ /* 0x000fd00000000000 */
[----:B------:R-:W-:-:S11]  /*33c0*/  DFMA R14, R4, 0.5, R14 ;  /* 0x3fe00000040e782b */ /* 0x000fd6000000000e */
.L_x_127:
[----:B------:R-:W-:Y:S05]  /*33d0*/  BSYNC.RECONVERGENT B3 ;  /* 0x0000000000037941 */ /* 0x000fea0003800200 */
.L_x_126:
[----:B------:R-:W-:Y:S01]  /*33e0*/  DMUL R14, R28, R14 ;  /* 0x0000000e1c0e7228 */ /* 0x000fe20000000000 */
[----:B------:R-:W-:-:S06]  /*33f0*/  IMAD.WIDE.U32 R4, R39, 0x8, R12 ;  /* 0x0000000827047825 */ /* 0x000fcc00078e000c */
[----:B------:R1:W-:Y:S04]  /*3400*/  REDG.E.ADD.F64.RN.STRONG.GPU desc[UR6][R4.64], R14 ;  /* 0x0000000e040079a6 */ /* 0x0003e8000c12ff06 */
.L_x_116:
[----:B------:R-:W-:Y:S05]  /*3410*/  BSYNC.RECONVERGENT B4 ;  /* 0x0000000000047941 */ /* 0x000fea0003800200 */
.L_x_111:
[----:B------:R-:W-:Y:S05]  /*3420*/  @P1 BRA `(.L_x_128) ;  /* 0xfffffff0008c1947 */ /* 0x000fea000383ffff */
.L_x_95:
[----:B------:R-:W-:Y:S05]  /*3430*/  BSYNC B1 ;  /* 0x0000000000017941 */ /* 0x000fea0003800000 */
.L_x_94:
[----:B------:R-:W4:Y:S01]  /*3440*/  LDCU UR4, c[0x0][0x3f8] ;  /* 0x00007f00ff0477ac */ /* 0x000f220008000800 */
[----:B------:R-:W-:-:S05]  /*3450*/  VIADD R33, R33, 0x1 ;  /* 0x0000000121217836 */ /* 0x000fca0000000000 */
[----:B----4-:R-:W-:-:S13]  /*3460*/  ISETP.NE.AND P0, PT, R33, UR4, PT ;  /* 0x0000000421007c0c */ /* 0x010fda000bf05270 */
[----:B------:R-:W-:Y:S05]  /*3470*/  @P0 BRA `(.L_x_129) ;  /* 0xffffffe400240947 */ /* 0x000fea000383ffff */
.L_x_93:
[----:B------:R-:W-:Y:S05]  /*3480*/  BSYNC B2 ;  /* 0x0000000000027941 */ /* 0x000fea0003800000 */
.L_x_92:
[----:B------:R-:W4:Y:S01]  /*3490*/  LDCU UR4, c[0x0][0x3f4] ;  /* 0x00007e80ff0477ac */ /* 0x000f220008000800 */
[----:B------:R-:W-:-:S05]  /*34a0*/  IMAD.IADD R32, R0, 0x1, R32 ;  /* 0x0000000100207824 */ /* 0x000fca00078e0220 */
[----:B----4-:R-:W-:-:S13]  /*34b0*/  ISETP.GE.U32.AND P0, PT, R32, UR4, PT ;  /* 0x0000000420007c0c */ /* 0x010fda000bf06070 */
[----:B------:R-:W-:Y:S05]  /*34c0*/  @!P0 BRA `(.L_x_130) ;  /* 0xffffffcc00688947 */ /* 0x000fea000383ffff */
.L_x_67:
[----:B------:R-:W-:Y:S05]  /*34d0*/  BSYNC B0 ;  /* 0x0000000000007941 */ /* 0x000fea0003800000 */
.L_x_66:
[----:B------:R-:W4:Y:S01]  /*34e0*/  LDCU UR4, c[0x0][0x3fc] ;  /* 0x00007f80ff0477ac */ /* 0x000f220008000800 */
[----:B------:R-:W-:Y:S01]  /*34f0*/  BSSY B0, `(.L_x_131) ;  /* 0x00000f5000007945 */ /* 0x000fe20003800000 */
[----:B----4-:R-:W-:-:S13]  /*3500*/  ISETP.GE.U32.AND P0, PT, R3, UR4, PT ;  /* 0x0000000403007c0c */ /* 0x010fda000bf06070 */
[----:B------:R-:W-:Y:S05]  /*3510*/  @P0 BRA `(.L_x_132) ;  /* 0x0000000c00c80947 */ /* 0x000fea0003800000 */
[----:B0123--:R-:W0:Y:S01]  /*3520*/  S2R R5, SR_CgaCtaId ;  /* 0x0000000000057919 */ /* 0x00fe220000008800 */
[----:B------:R-:W-:Y:S01]  /*3530*/  MOV R34, 0x400 ;  /* 0x0000040000227802 */ /* 0x000fe20000000f00 */
[----:B------:R-:W-:-:S03]  /*3540*/  IMAD.MOV.U32 R33, RZ, RZ, R3 ;  /* 0x000000ffff217224 */ /* 0x000fc600078e0003 */
[----:B0-----:R-:W-:-:S07]  /*3550*/  LEA R34, R5, R34, 0x18 ;  /* 0x0000002205227211 */ /* 0x001fce00078ec0ff */
.L_x_146:
[----:B----4-:R-:W0:Y:S02]  /*3560*/  LDC.64 R4, c[0x0][0x3d0] ;  /* 0x0000f400ff047b82 */ /* 0x010e240000000a00 */
[----:B0-----:R-:W-:-:S05]  /*3570*/  IMAD.WIDE.U32 R4, R33, 0x18, R4 ;  /* 0x0000001821047825 */ /* 0x001fca00078e0004 */
[----:B------:R-:W2:Y:S04]  /*3580*/  LDG.E.U16.CONSTANT R35, desc[UR6][R4.64] ;  /* 0x0000000604237981 */ /* 0x000ea8000c1e9500 */
[----:B------:R-:W3:Y:S04]  /*3590*/  LDG.E.64.CONSTANT R36, desc[UR6][R4.64+0x8] ;  /* 0x0000080604247981 */ /* 0x000ee8000c1e9b00 */
[----:B------:R-:W4:Y:S01]  /*35a0*/  LDG.E.64.CONSTANT R24, desc[UR6][R4.64+0x10] ;  /* 0x0000100604187981 */ /* 0x000f22000c1e9b00 */
[----:B------:R-:W-:Y:S05]  /*35b0*/  YIELD ;  /* 0x0000000000007946 */ /* 0x000fea0003800000 */
[----:B------:R-:W-:Y:S01]  /*35c0*/  UMOV UR4, 0xd9d7bdbb ;  /* 0xd9d7bdbb00047882 */ /* 0x000fe20000000000 */
[----:B------:R-:W-:Y:S01]  /*35d0*/  UMOV UR5, 0x3ddb7cdf ;  /* 0x3ddb7cdf00057882 */ /* 0x000fe20000000000 */
[----:B------:R-:W-:Y:S01]  /*35e0*/  BSSY.RECONVERGENT B1, `(.L_x_133) ;  /* 0x00000c6000017945 */ /* 0x000fe20003800200 */
[----:B--2---:R-:W-:-:S05]  /*35f0*/  IMAD R14, R35, 0x8, R34 ;  /* 0x00000008230e7824 */ /* 0x004fca00078e0222 */
[----:B------:R-:W3:Y:S01]  /*3600*/  LDS.64 R6, [R14] ;  /* 0x000000000e067984 */ /* 0x000ee20000000a00 */
[----:B----4-:R-:W-:Y:S02]  /*3610*/  DSETP.GT.AND P1, PT, R24, RZ, PT ;  /* 0x000000ff1800722a */ /* 0x010fe40003f24000 */
[----:B---3--:R-:W-:-:S08]  /*3620*/  DMUL R6, R36, R6 ;  /* 0x0000000624067228 */ /* 0x008fd00000000000 */
[----:B------:R-:W-:-:S06]  /*3630*/  DSETP.GEU.AND P0, PT, R6, UR4, PT ;  /* 0x0000000406007e2a */ /* 0x000fcc000bf0e000 */
[----:B------:R-:W-:Y:S02]  /*3640*/  FSEL R27, R7, 0.10717176645994186401, P0 ;  /* 0x3ddb7cdf071b7808 */ /* 0x000fe40000000000 */
[----:B------:R-:W-:-:S03]  /*3650*/  FSEL R26, R6, -7.59071635616563200000e+15, P0 ;  /* 0xd9d7bdbb061a7808 */ /* 0x000fc60000000000 */
[----:B------:R-:W-:Y:S01]  /*3660*/  IMAD.MOV.U32 R9, RZ, RZ, R27 ;  /* 0x000000ffff097224 */ /* 0x000fe200078e001b */
[----:B-----5:R-:W-:Y:S01]  /*3670*/  MOV R8, R26 ;  /* 0x0000001a00087202 */ /* 0x020fe20000000f00 */
[----:B------:R-:W-:Y:S06]  /*3680*/  @!P1 BRA `(.L_x_134) ;  /* 0x0000000800ec9947 */ /* 0x000fec0003800000 */
[----:B------:R-:W-:Y:S01]  /*3690*/  ISETP.GT.AND P0, PT, R27, 0xfffff, PT ;  /* 0x000fffff1b00780c */ /* 0x000fe20003f04270 */
[----:B------:R-:W-:Y:S01]  /*36a0*/  IMAD.MOV.U32 R4, RZ, RZ, R26 ;  /* 0x000000ffff047224 */ /* 0x000fe200078e001a */
[----:B------:R-:W-:Y:S01]  /*36b0*/  BSSY.RECONVERGENT B2, `(.L_x_135) ;  /* 0x0000053000027945 */ /* 0x000fe20003800200 */
[--C-:B------:R-:W-:Y:S02]  /*36c0*/  IMAD.MOV.U32 R5, RZ, RZ, R27.reuse ;  /* 0x000000ffff057224 */ /* 0x100fe400078e001b */
[----:B------:R-:W-:Y:S02]  /*36d0*/  IMAD.MOV.U32 R8, RZ, RZ, R27 ;  /* 0x000000ffff087224 */ /* 0x000fe400078e001b */
[----:B------:R-:W-:-:S06]  /*36e0*/  IMAD.MOV.U32 R9, RZ, RZ, -0x3ff ;  /* 0xfffffc01ff097424 */ /* 0x000fcc00078e00ff */
        /* <DEDUP_REMOVED lines=17> */
[----:B------:R-:W-:Y:S01]  /*3800*/  UMOV UR10, 0x80000000 ;  /* 0x80000000000a7882 */ /* 0x000fe20000000000 */
[----:B------:R-:W-:Y:S01]  /*3810*/  LEA.HI R22, R8, R9, RZ, 0xc ;  /* 0x0000000908167211 */ /* 0x000fe200078f60ff */
[----:B------:R-:W-:Y:S01]  /*3820*/  UMOV UR11, 0x43300000 ;  /* 0x43300000000b7882 */ /* 0x000fe20000000000 */
[----:B------:R-:W-:-:S09]  /*3830*/  MOV R23, 0x43300000 ;  /* 0x4330000000177802 */ /* 0x000fd20000000f00 */
        /* <DEDUP_REMOVED lines=52> */
.L_x_136:
[----:B------:R-:W-:Y:S01]  /*3b80*/  IMAD.MOV.U32 R6, RZ, RZ, 0x0 ;  /* 0x00000000ff067424 */ /* 0x000fe200078e00ff */
[----:B------:R-:W-:Y:S01]  /*3b90*/  LOP3.LUT P0, RZ, R5, 0x7fffffff, RZ, 0xc0, !PT ;  /* 0x7fffffff05ff7812 */ /* 0x000fe2000780c0ff */
[----:B------:R-:W-:-:S06]  /*3ba0*/  IMAD.MOV.U32 R7, RZ, RZ, 0x7ff00000 ;  /* 0x7ff00000ff077424 */ /* 0x000fcc00078e00ff */
[----:B------:R-:W-:-:S10]  /*3bb0*/  DFMA R6, R4, R6, +INF ;  /* 0x7ff000000406742b */ /* 0x000fd40000000006 */
[----:B------:R-:W-:Y:S02]  /*3bc0*/  FSEL R28, R6, RZ, P0 ;  /* 0x000000ff061c7208 */ /* 0x000fe40000000000 */
[----:B------:R-:W-:-:S07]  /*3bd0*/  FSEL R29, R7, -QNAN , P0 ;  /* 0xfff00000071d7808 */ /* 0x000fce0000000000 */
.L_x_137:
[----:B------:R-:W-:Y:S05]  /*3be0*/  BSYNC.RECONVERGENT B2 ;  /* 0x0000000000027941 */ /* 0x000fea0003800200 */
.L_x_135:
[C---:B------:R-:W-:Y:S01]  /*3bf0*/  DADD R38, R24.reuse, 1 ;  /* 0x3ff0000018267429 */ /* 0x040fe20000000000 */
[----:B------:R-:W-:Y:S01]  /*3c00*/  BSSY.RECONVERGENT B2, `(.L_x_138) ;  /* 0x0000004000027945 */ /* 0x000fe20003800200 */
[----:B------:R-:W-:Y:S01]  /*3c10*/  DMUL R28, R24, R28 ;  /* 0x0000001c181c7228 */ /* 0x000fe20000000000 */
[----:B------:R-:W-:-:S10]  /*3c20*/  MOV R32, 0x3c40 ;  /* 0x00003c4000207802 */ /* 0x000fd40000000f00 */
[----:B------:R-:W-:Y:S05]  /*3c30*/  CALL.REL.NOINC `($batch_nll_grad$__internal_lgamma_pos) ;  /* 0x0000001000607944 */ /* 0x000fea0003c00000 */
[----:B------:R-:W-:Y:S05]  /*3c40*/  BSYNC.RECONVERGENT B2 ;  /* 0x0000000000027941 */ /* 0x000fea0003800200 */
.L_x_138:
[----:B------:R-:W-:Y:S01]  /*3c50*/  ISETP.GT.AND P0, PT, R39, -0x1, PT ;  /* 0xffffffff2700780c */ /* 0x000fe20003f04270 */
[----:B------:R-:W-:-:S12]  /*3c60*/  BSSY.RECONVERGENT B2, `(.L_x_139) ;  /* 0x000005b000027945 */ /* 0x000fd80003800200 */
[----:B------:R-:W-:Y:S05]  /*3c70*/  @P0 BRA `(.L_x_140) ;  /* 0x0000000400640947 */ /* 0x000fea0003800000 */
[----:B------:R-:W0:Y:S01]  /*3c80*/  FRND.F64.TRUNC R4, R38 ;  /* 0x0000002600047313 */ /* 0x000e22000030d800 */
[----:B------:R-:W-:Y:S02]  /*3c90*/  IMAD.MOV.U32 R8, RZ, RZ, 0x0 ;  /* 0x00000000ff087424 */ /* 0x000fe400078e00ff */
[----:B------:R-:W-:Y:S01]  /*3ca0*/  IMAD.MOV.U32 R9, RZ, RZ, 0x7ff00000 ;  /* 0x7ff00000ff097424 */ /* 0x000fe200078e00ff */
[----:B0-----:R-:W-:-:S14]  /*3cb0*/  DSETP.NEU.AND P0, PT, R38, R4, PT ;  /* 0x000000042600722a */ /* 0x001fdc0003f0d000 */
        /* <DEDUP_REMOVED lines=21> */
[----:B------:R-:W-:Y:S01]  /*3e10*/  UMOV UR10, 0x80000000 ;  /* 0x80000000000a7882 */ /* 0x000fe20000000000 */
[----:B------:R-:W-:Y:S01]  /*3e20*/  ISETP.GE.U32.AND P0, PT, R5, 0x3ff6a09f, PT ;  /* 0x3ff6a09f0500780c */ /* 0x000fe20003f06070 */
[----:B------:R-:W-:Y:S01]  /*3e30*/  UMOV UR11, 0x43300000 ;  /* 0x43300000000b7882 */ /* 0x000fe20000000000 */
[----:B------:R-:W-:-:S11]  /*3e40*/  MOV R23, 0x43300000 ;  /* 0x4330000000177802 */ /* 0x000fd60000000f00 */
        /* <DEDUP_REMOVED lines=52> */
.L_x_142:
[----:B------:R-:W-:Y:S01]  /*4190*/  IMAD.MOV.U32 R4, RZ, RZ, 0x0 ;  /* 0x00000000ff047424 */ /* 0x000fe200078e00ff */
[----:B------:R-:W-:Y:S01]  /*41a0*/  LOP3.LUT P0, RZ, R39, 0x7fffffff, RZ, 0xc0, !PT ;  /* 0x7fffffff27ff7812 */ /* 0x000fe2000780c0ff */
[----:B------:R-:W-:-:S06]  /*41b0*/  IMAD.MOV.U32 R5, RZ, RZ, 0x7ff00000 ;  /* 0x7ff00000ff057424 */ /* 0x000fcc00078e00ff */
[----:B------:R-:W-:-:S10]  /*41c0*/  DFMA R4, R38, R4, +INF ;  /* 0x7ff000002604742b */ /* 0x000fd40000000004 */
[----:B------:R-:W-:Y:S02]  /*41d0*/  FSEL R4, R4, RZ, P0 ;  /* 0x000000ff04047208 */ /* 0x000fe40000000000 */
[----:B------:R-:W-:-:S07]  /*41e0*/  FSEL R5, R5, -QNAN , P0 ;  /* 0xfff0000005057808 */ /* 0x000fce0000000000 */
.L_x_143:
[----:B------:R-:W-:Y:S05]  /*41f0*/  BSYNC.RECONVERGENT B3 ;  /* 0x0000000000037941 */ /* 0x000fea0003800200 */
.L_x_141:
[----:B------:R-:W-:-:S11]  /*4200*/  DADD R8, -RZ, -R4 ;  /* 0x00000000ff087229 */ /* 0x000fd60000000904 */
.L_x_140:
[----:B------:R-:W-:Y:S05]  /*4210*/  BSYNC.RECONVERGENT B2 ;  /* 0x0000000000027941 */ /* 0x000fea0003800200 */
.L_x_139:
[----:B------:R-:W-:-:S08]  /*4220*/  DADD R28, R26, -R28 ;  /* 0x000000001a1c7229 */ /* 0x000fd0000000081c */
[----:B------:R-:W-:-:S11]  /*4230*/  DADD R8, R28, R8 ;  /* 0x000000001c087229 */ /* 0x000fd60000000008 */
.L_x_134:
[----:B------:R-:W-:Y:S05]  /*4240*/  BSYNC.RECONVERGENT B1 ;  /* 0x0000000000017941 */ /* 0x000fea0003800200 */
.L_x_133:
[----:B------:R-:W0:Y:S01]  /*4250*/  MUFU.RCP64H R5, R27 ;  /* 0x0000001b00057308 */ /* 0x000e220000001800 */
[----:B------:R-:W-:Y:S01]  /*4260*/  IMAD.MOV.U32 R4, RZ, RZ, 0x1 ;  /* 0x00000001ff047424 */ /* 0x000fe200078e00ff */
[----:B------:R-:W-:Y:S01]  /*4270*/  FSETP.GEU.AND P1, PT, |R25|, 6.5827683646048100446e-37, PT ;  /* 0x036000001900780b */ /* 0x000fe20003f2e200 */
[----:B------:R-:W-:Y:S01]  /*4280*/  BSSY.RECONVERGENT B1, `(.L_x_144) ;  /* 0x0000014000017945 */ /* 0x000fe20003800200 */
[----:B------:R-:W-:-:S03]  /*4290*/  DADD R10, R8, R10 ;  /* 0x00000000080a7229 */ /* 0x000fc6000000000a */
        /* <DEDUP_REMOVED lines=13> */
[----:B------:R-:W-:Y:S02]  /*4370*/  IMAD.MOV.U32 R19, RZ, RZ, R25 ;  /* 0x000000ffff137224 */ /* 0x000fe400078e0019 */
[----:B------:R-:W-:Y:S02]  /*4380*/  IMAD.MOV.U32 R16, RZ, RZ, R26 ;  /* 0x000000ffff107224 */ /* 0x000fe400078e001a */
[----:B------:R-:W-:-:S07]  /*4390*/  IMAD.MOV.U32 R17, RZ, RZ, R27 ;  /* 0x000000ffff117224 */ /* 0x000fce00078e001b */
[----:B------:R-:W-:Y:S05]  /*43a0*/  CALL.REL.NOINC `($__internal_1_$__cuda_sm20_div_rn_f64_full) ;  /* 0x0000000400107944 */ /* 0x000fea0003c00000 */
[----:B------:R-:W-:-:S07]  /*43b0*/  IMAD.MOV.U32 R7, RZ, RZ, R5 ;  /* 0x000000ffff077224 */ /* 0x000fce00078e0005 */
.L_x_145:
[----:B------:R-:W-:Y:S05]  /*43c0*/  BSYNC.RECONVERGENT B1 ;  /* 0x0000000000017941 */ /* 0x000fea0003800200 */
.L_x_144:
[----:B------:R-:W-:Y:S01]  /*43d0*/  IMAD.IADD R33, R0, 0x1, R33 ;  /* 0x0000000100217824 */ /* 0x000fe200078e0221 */
[----:B------:R-:W-:Y:S01]  /*43e0*/  DADD R6, -R6, 1 ;  /* 0x3ff0000006067429 */ /* 0x000fe20000000100 */
[----:B------:R-:W-:-:S03]  /*43f0*/  IMAD.WIDE.U32 R4, R35, 0x8, R12 ;  /* 0x0000000823047825 */ /* 0x000fc600078e000c */
[----:B------:R-:W-:-:S04]  /*4400*/  ISETP.GE.U32.AND P0, PT, R33, UR8, PT ;  /* 0x0000000821007c0c */ /* 0x000fc8000bf06070 */
[----:B------:R-:W-:-:S07]  /*4410*/  DMUL R6, R36, R6 ;  /* 0x0000000624067228 */ /* 0x000fce0000000000 */
[----:B------:R4:W-:Y:S02]  /*4420*/  REDG.E.ADD.F64.RN.STRONG.GPU desc[UR6][R4.64], R6 ;  /* 0x00000006040079a6 */ /* 0x0009e4000c12ff06 */
[----:B------:R-:W-:Y:S05]  /*4430*/  @!P0 BRA `(.L_x_146) ;  /* 0xfffffff000488947 */ /* 0x000fea000383ffff */
.L_x_132:
[----:B------:R-:W-:Y:S05]  /*4440*/  BSYNC B0 ;  /* 0x0000000000007941 */ /* 0x000fea0003800000 */
.L_x_131:
[----:B------:R-:W0:Y:S01]  /*4450*/  LDC R22, c[0x0][0x400] ;  /* 0x00010000ff167b82 */ /* 0x000e220000000800 */
[----:B------:R-:W-:Y:S01]  /*4460*/  BSSY B0, `(.L_x_147) ;  /* 0x0000019000007945 */ /* 0x000fe20003800000 */
[----:B0-----:R-:W-:-:S13]  /*4470*/  ISETP.GE.U32.AND P0, PT, R3, R22, PT ;  /* 0x000000160300720c */ /* 0x001fda0003f06070 */
[----:B------:R-:W-:Y:S05]  /*4480*/  @P0 BRA `(.L_x_148) ;  /* 0x0000000000580947 */ /* 0x000fea0003800000 */
[----:B-1234-:R-:W0:Y:S01]  /*4490*/  S2R R5, SR_CgaCtaId ;  /* 0x0000000000057919 */ /* 0x01ee220000008800 */
[----:B------:R-:W1:Y:S01]  /*44a0*/  LDC.64 R18, c[0x0][0x3d8] ;  /* 0x0000f600ff127b82 */ /* 0x000e620000000a00 */
[----:B------:R-:W-:Y:S01]  /*44b0*/  MOV R4, 0x400 ;  /* 0x0000040000047802 */ /* 0x000fe20000000f00 */
[----:B------:R-:W-:-:S03]  /*44c0*/  IMAD.MOV.U32 R21, RZ, RZ, R3 ;  /* 0x000000ffff157224 */ /* 0x000fc600078e0003 */
[----:B0-----:R-:W-:-:S07]  /*44d0*/  LEA R24, R5, R4, 0x18 ;  /* 0x0000000405187211 */ /* 0x001fce00078ec0ff */
.L_x_149:
[----:B-1----:R-:W-:-:S05]  /*44e0*/  IMAD.WIDE.U32 R4, R21, 0x18, R18 ;  /* 0x0000001815047825 */ /* 0x002fca00078e0012 */
[----:B------:R-:W2:Y:S04]  /*44f0*/  LDG.E.U16.CONSTANT R23, desc[UR6][R4.64] ;  /* 0x0000000604177981 */ /* 0x000ea8000c1e9500 */
[----:B------:R-:W3:Y:S04]  /*4500*/  LDG.E.64.CONSTANT R6, desc[UR6][R4.64+0x8] ;  /* 0x0000080604067981 */ /* 0x000ee8000c1e9b00 */
[----:B-----5:R-:W4:Y:S01]  /*4510*/  LDG.E.64.CONSTANT R8, desc[UR6][R4.64+0x10] ;  /* 0x0000100604087981 */ /* 0x020f22000c1e9b00 */
[----:B------:R-:W-:Y:S01]  /*4520*/  IMAD.IADD R21, R0, 0x1, R21 ;  /* 0x0000000100157824 */ /* 0x000fe200078e0215 */
[----:B------:R-:W-:Y:S05]  /*4530*/  YIELD ;  /* 0x0000000000007946 */ /* 0x000fea0003800000 */
[----:B------:R-:W-:Y:S01]  /*4540*/  ISETP.GE.U32.AND P0, PT, R21, R22, PT ;  /* 0x000000161500720c */ /* 0x000fe20003f06070 */
[----:B--2---:R-:W-:-:S05]  /*4550*/  IMAD R20, R23, 0x8, R24 ;  /* 0x0000000817147824 */ /* 0x004fca00078e0218 */
[----:B0-----:R-:W3:Y:S02]  /*4560*/  LDS.64 R14, [R20] ;  /* 0x00000000140e7984 */ /* 0x001ee40000000a00 */
[----:B---3--:R-:W-:Y:S01]  /*4570*/  DADD R6, -R6, R14 ;  /* 0x0000000006067229 */ /* 0x008fe2000000010e */
[----:B------:R-:W-:-:S07]  /*4580*/  IMAD.WIDE.U32 R14, R23, 0x8, R12 ;  /* 0x00000008170e7825 */ /* 0x000fce00078e000c */
[----:B----4-:R-:W-:-:S08]  /*4590*/  DMUL R6, R8, R6 ;  /* 0x0000000608067228 */ /* 0x010fd00000000000 */
[----:B------:R-:W-:Y:S02]  /*45a0*/  DMUL R16, R8, R6 ;  /* 0x0000000608107228 */ /* 0x000fe40000000000 */
[----:B------:R-:W-:-:S05]  /*45b0*/  DMUL R8, R6, 0.5 ;  /* 0x3fe0000006087828 */ /* 0x000fca0000000000 */
[----:B------:R0:W-:Y:S03]  /*45c0*/  REDG.E.ADD.F64.RN.STRONG.GPU desc[UR6][R14.64], R16 ;  /* 0x000000100e0079a6 */ /* 0x0001e6000c12ff06 */
[----:B------:R-:W-:Y:S01]  /*45d0*/  DFMA R10, R6, R8, R10 ;  /* 0x00000008060a722b */ /* 0x000fe2000000000a */
[----:B------:R-:W-:Y:S10]  /*45e0*/  @!P0 BRA `(.L_x_149) ;  /* 0xfffffffc00bc8947 */ /* 0x000ff4000383ffff */
.L_x_148:
[----:B------:R-:W-:Y:S05]  /*45f0*/  BSYNC B0 ;  /* 0x0000000000007941 */ /* 0x000fea0003800000 */
.L_x_147:
[----:B------:R-:W0:Y:S01]  /*4600*/  S2UR UR5, SR_CgaCtaId ;  /* 0x00000000000579c3 */ /* 0x000e220000008800 */
[----:B------:R-:W-:Y:S01]  /*4610*/  UMOV UR4, 0x400 ;  /* 0x0000040000047882 */ /* 0x000fe20000000000 */
[----:B------:R-:W-:Y:S02]  /*4620*/  ISETP.GE.U32.AND P0, PT, R0, 0x2, PT ;  /* 0x000000020000780c */ /* 0x000fe40003f06070 */
[----:B------:R-:W-:-:S04]  /*4630*/  ISETP.NE.AND P1, PT, R3, RZ, PT ;  /* 0x000000ff0300720c */ /* 0x000fc80003f25270 */
[----:B-----5:R-:W1:Y:S01]  /*4640*/  LDC R8, c[0x0][0x3f0] ;  /* 0x0000fc00ff087b82 */ /* 0x020e620000000800 */
[----:B0-----:R-:W-:-:S06]  /*4650*/  ULEA UR4, UR5, UR4, 0x18 ;  /* 0x0000000405047291 */ /* 0x001fcc000f8ec0ff */
[----:B-1----:R-:W-:Y:S01]  /*4660*/  LEA R8, R8, UR4, 0x3 ;  /* 0x0000000408087c11 */ /* 0x002fe2000f8e18ff */
[----:B------:R-:W-:Y:S05]  /*4670*/  WARPSYNC.ALL ;  /* 0x0000000000007948 */ /* 0x000fea0003800000 */
[----:B------:R-:W-:-:S05]  /*4680*/  IMAD R9, R3, 0x8, R8 ;  /* 0x0000000803097824 */ /* 0x000fca00078e0208 */
[----:B------:R0:W-:Y:S01]  /*4690*/  STS.64 [R9], R10 ;  /* 0x0000000a09007388 */ /* 0x0001e20000000a00 */
[----:B------:R-:W-:Y:S06]  /*46a0*/  BAR.SYNC.DEFER_BLOCKING 0x0 ;  /* 0x0000000000007b1d */ /* 0x000fec0000010000 */
[----:B------:R-:W-:Y:S05]  /*46b0*/  @!P0 BRA `(.L_x_150) ;  /* 0x00000000002c8947 */ /* 0x000fea0003800000 */
.L_x_151:
[----:B------:R-:W-:-:S04]  /*46c0*/  SHF.R.U32.HI R12, RZ, 0x1, R0 ;  /* 0x00000001ff0c7819 */ /* 0x000fc80000011600 */
[----:B------:R-:W-:-:S13]  /*46d0*/  ISETP.GE.U32.AND P0, PT, R3, R12, PT ;  /* 0x0000000c0300720c */ /* 0x000fda0003f06070 */
[----:B0-----:R-:W-:Y:S01]  /*46e0*/  @!P0 IMAD R10, R12, 0x8, R9 ;  /* 0x000000080c0a8824 */ /* 0x001fe200078e0209 */
[----:B--234-:R-:W-:Y:S04]  /*46f0*/  @!P0 LDS.64 R6, [R9] ;  /* 0x0000000009068984 */ /* 0x01cfe80000000a00 */
[----:B------:R-:W0:Y:S02]  /*4700*/  @!P0 LDS.64 R4, [R10] ;  /* 0x000000000a048984 */ /* 0x000e240000000a00 */
[----:B0-----:R-:W-:-:S07]  /*4710*/  @!P0 DADD R4, R4, R6 ;  /* 0x0000000004048229 */ /* 0x001fce0000000006 */
[----:B------:R1:W-:Y:S01]  /*4720*/  @!P0 STS.64 [R9], R4 ;  /* 0x0000000409008388 */ /* 0x0003e20000000a00 */
[----:B------:R-:W-:Y:S01]  /*4730*/  BAR.SYNC.DEFER_BLOCKING 0x0 ;  /* 0x0000000000007b1d */ /* 0x000fe20000010000 */
[----:B------:R-:W-:Y:S01]  /*4740*/  ISETP.GT.U32.AND P0, PT, R0, 0x3, PT ;  /* 0x000000030000780c */ /* 0x000fe20003f04070 */
[----:B------:R-:W-:-:S12]  /*4750*/  IMAD.MOV.U32 R0, RZ, RZ, R12 ;  /* 0x000000ffff007224 */ /* 0x000fd800078e000c */
[----:B-1----:R-:W-:Y:S05]  /*4760*/  @P0 BRA `(.L_x_151) ;  /* 0xfffffffc00d40947 */ /* 0x002fea000383ffff */
.L_x_150:
[----:B------:R-:W-:Y:S05]  /*4770*/  @P1 EXIT ;  /* 0x000000000000194d */ /* 0x000fea0003800000 */
[----:B--234-:R-:W1:Y:S01]  /*4780*/  LDS.64 R4, [R8] ;  /* 0x0000000008047984 */ /* 0x01ce620000000a00 */
[----:B------:R-:W2:Y:S01]  /*4790*/  LDC.64 R6, c[0x0][0x3e0] ;  /* 0x0000f800ff067b82 */ /* 0x000ea20000000a00 */
[----:B------:R-:W1:Y:S01]  /*47a0*/  LDCU.64 UR4, c[0x0][0x408] ;  /* 0x00008100ff0477ac */ /* 0x000e620008000a00 */
[----:B--2---:R-:W-:Y:S01]  /*47b0*/  IMAD.WIDE.U32 R2, R2, 0x8, R6 ;  /* 0x0000000802027825 */ /* 0x004fe200078e0006 */
[----:B-1----:R-:W-:-:S07]  /*47c0*/  DADD R4, R4, UR4 ;  /* 0x0000000404047e29 */ /* 0x002fce0008000000 */
[----:B------:R-:W-:Y:S01]  /*47d0*/  STG.E.64 desc[UR6][R2.64], R4 ;  /* 0x0000000402007986 */ /* 0x000fe2000c101b06 */
[----:B------:R-:W-:Y:S05]  /*47e0*/  EXIT ;  /* 0x000000000000794d */ /* 0x000fea0003800000 */
        .weak           $__internal_1_$__cuda_sm20_div_rn_f64_full
        .type           $__internal_1_$__cuda_sm20_div_rn_f64_full,@function
        .size           $__internal_1_$__cuda_sm20_div_rn_f64_full,($batch_nll_grad$__internal_lgamma_pos - $__internal_1_$__cuda_sm20_div_rn_f64_full)
$__internal_1_$__cuda_sm20_div_rn_f64_full:
[C---:B------:R-:W-:Y:S01]  /*47f0*/  FSETP.GEU.AND P0, PT, |R17|.reuse, 1.469367938527859385e-39, PT ;  /* 0x001000001100780b */ /* 0x040fe20003f0e200 */
[----:B------:R-:W-:Y:S01]  /*4800*/  IMAD.MOV.U32 R22, RZ, RZ, 0x1 ;  /* 0x00000001ff167424 */ /* 0x000fe200078e00ff */
[----:B------:R-:W-:Y:S01]  /*4810*/  LOP3.LUT R14, R17, 0x800fffff, RZ, 0xc0, !PT ;  /* 0x800fffff110e7812 */ /* 0x000fe200078ec0ff */
[----:B------:R-:W-:Y:S01]  /*4820*/  BSSY.RECONVERGENT B3, `(.L_x_152) ;  /* 0x0000054000037945 */ /* 0x000fe20003800200 */
[C---:B------:R-:W-:Y:S02]  /*4830*/  FSETP.GEU.AND P3, PT, |R19|.reuse, 1.469367938527859385e-39, PT ;  /* 0x001000001300780b */ /* 0x040fe40003f6e200 */
[----:B------:R-:W-:Y:S01]  /*4840*/  LOP3.LUT R15, R14, 0x3ff00000, RZ, 0xfc, !PT ;  /* 0x3ff000000e0f7812 */ /* 0x000fe200078efcff */
[----:B------:R-:W-:Y:S01]  /*4850*/  IMAD.MOV.U32 R14, RZ, RZ, R16 ;  /* 0x000000ffff0e7224 */ /* 0x000fe200078e0010 */
[----:B------:R-:W-:Y:S02]  /*4860*/  LOP3.LUT R5, R19, 0x7ff00000, RZ, 0xc0, !PT ;  /* 0x7ff0000013057812 */ /* 0x000fe400078ec0ff */
[----:B------:R-:W-:-:S03]  /*4870*/  LOP3.LUT R8, R17, 0x7ff00000, RZ, 0xc0, !PT ;  /* 0x7ff0000011087812 */ /* 0x000fc600078ec0ff */
[----:B------:R-:W-:Y:S01]  /*4880*/  @!P0 DMUL R14, R16, 8.98846567431157953865e+307 ;  /* 0x7fe00000100e8828 */ /* 0x000fe20000000000 */
[----:B------:R-:W-:-:S03]  /*4890*/  ISETP.GE.U32.AND P2, PT, R5, R8, PT ;  /* 0x000000080500720c */ /* 0x000fc60003f46070 */
[----:B------:R-:W-:Y:S01]  /*48a0*/  @!P3 LOP3.LUT R6, R17, 0x7ff00000, RZ, 0xc0, !PT ;  /* 0x7ff000001106b812 */ /* 0x000fe200078ec0ff */
[----:B------:R-:W-:Y:S01]  /*48b0*/  @!P3 IMAD.MOV.U32 R40, RZ, RZ, RZ ;  /* 0x000000ffff28b224 */ /* 0x000fe200078e00ff */
[----:B------:R-:W0:Y:S02]  /*48c0*/  MUFU.RCP64H R23, R15 ;  /* 0x0000000f00177308 */ /* 0x000e240000001800 */
[----:B------:R-:W-:Y:S02]  /*48d0*/  @!P3 ISETP.GE.U32.AND P4, PT, R5, R6, PT ;  /* 0x000000060500b20c */ /* 0x000fe40003f86070 */
[----:B------:R-:W-:Y:S02]  /*48e0*/  MOV R6, 0x1ca00000 ;  /* 0x1ca0000000067802 */ /* 0x000fe40000000f00 */
[----:B------:R-:W-:Y:S02]  /*48f0*/  @!P0 LOP3.LUT R8, R15, 0x7ff00000, RZ, 0xc0, !PT ;  /* 0x7ff000000f088812 */ /* 0x000fe400078ec0ff */
[----:B------:R-:W-:-:S04]  /*4900*/  @!P3 SEL R7, R6, 0x63400000, !P4 ;  /* 0x634000000607b807 */ /* 0x000fc80006000000 */
[----:B------:R-:W-:-:S04]  /*4910*/  @!P3 LOP3.LUT R7, R7, 0x80000000, R19, 0xf8, !PT ;  /* 0x800000000707b812 */ /* 0x000fc800078ef813 */
[----:B------:R-:W-:Y:S01]  /*4920*/  @!P3 LOP3.LUT R41, R7, 0x100000, RZ, 0xfc, !PT ;  /* 0x001000000729b812 */ /* 0x000fe200078efcff */
[----:B0-----:R-:W-:Y:S01]  /*4930*/  DFMA R20, R22, -R14, 1 ;  /* 0x3ff000001614742b */ /* 0x001fe2000000080e */
[----:B------:R-:W-:-:S07]  /*4940*/  IMAD.MOV.U32 R7, RZ, RZ, R5 ;  /* 0x000000ffff077224 */ /* 0x000fce00078e0005 */
        /* <DEDUP_REMOVED lines=28> */
[----:B------:R-:W-:-:S06]  /*4b10*/  DFMA R14, R22, -R14, R20 ;  /* 0x8000000e160e722b */ /* 0x000fcc0000000014 */
[----:B------:R-:W-:-:S04]  /*4b20*/  IMAD.MOV.U32 R14, RZ, RZ, RZ ;  /* 0x000000ffff0e7224 */ /* 0x000fc800078e00ff */
[C---:B------:R-:W-:Y:S02]  /*4b30*/  FSETP.NEU.AND P0, PT, R15.reuse, RZ, PT ;  /* 0x000000ff0f00720b */ /* 0x040fe40003f0d000 */
[----:B------:R-:W-:-:S04]  /*4b40*/  LOP3.LUT R16, R15, 0x80000000, R17, 0x48, !PT ;  /* 0x800000000f107812 */ /* 0x000fc800078e4811 */
[----:B------:R-:W-:-:S07]  /*4b50*/  LOP3.LUT R15, R16, R9, RZ, 0xfc, !PT ;  /* 0x00000009100f7212 */ /* 0x000fce00078efcff */
[----:B------:R-:W-:Y:S05]  /*4b60*/  @!P0 BRA `(.L_x_154) ;  /* 0x00000000007c8947 */ /* 0x000fea0003800000 */
[----:B------:R-:W-:Y:S01]  /*4b70*/  IMAD.MOV R9, RZ, RZ, -R6 ;  /* 0x000000ffff097224 */ /* 0x000fe200078e0a06 */
[----:B------:R-:W-:Y:S01]  /*4b80*/  IADD3 R6, PT, PT, -R6, -0x43300000, RZ ;  /* 0xbcd0000006067810 */ /* 0x000fe20007ffe1ff */
[----:B------:R-:W-:-:S06]  /*4b90*/  IMAD.MOV.U32 R8, RZ, RZ, RZ ;  /* 0x000000ffff087224 */ /* 0x000fcc00078e00ff */
[----:B------:R-:W-:Y:S02]  /*4ba0*/  DFMA R8, R40, -R8, R22 ;  /* 0x800000082808722b */ /* 0x000fe40000000016 */
[----:B------:R-:W-:-:S08]  /*4bb0*/  DMUL.RP R22, R22, R14 ;  /* 0x0000000e16167228 */ /* 0x000fd00000008000 */
[----:B------:R-:W-:Y:S02]  /*4bc0*/  FSETP.NEU.AND P0, PT, |R9|, R6, PT ;  /* 0x000000060900720b */ /* 0x000fe40003f0d200 */
[----:B------:R-:W-:Y:S02]  /*4bd0*/  LOP3.LUT R5, R23, R16, RZ, 0x3c, !PT ;  /* 0x0000001017057212 */ /* 0x000fe400078e3cff */
[----:B------:R-:W-:Y:S02]  /*4be0*/  FSEL R40, R22, R40, !P0 ;  /* 0x0000002816287208 */ /* 0x000fe40004000000 */
[----:B------:R-:W-:Y:S01]  /*4bf0*/  FSEL R41, R5, R41, !P0 ;  /* 0x0000002905297208 */ /* 0x000fe20004000000 */
[----:B------:R-:W-:Y:S06]  /*4c00*/  BRA `(.L_x_154) ;  /* 0x0000000000547947 */ /* 0x000fec0003800000 */
.L_x_153:
        /* <DEDUP_REMOVED lines=16> */
.L_x_156:
[----:B------:R-:W-:Y:S02]  /*4d10*/  LOP3.LUT R41, R17, 0x80000, RZ, 0xfc, !PT ;  /* 0x0008000011297812 */ /* 0x000fe400078efcff */
[----:B------:R-:W-:Y:S01]  /*4d20*/  MOV R40, R16 ;  /* 0x0000001000287202 */ /* 0x000fe20000000f00 */
[----:B------:R-:W-:Y:S06]  /*4d30*/  BRA `(.L_x_154) ;  /* 0x0000000000087947 */ /* 0x000fec0003800000 */
.L_x_155:
[----:B------:R-:W-:Y:S01]  /*4d40*/  LOP3.LUT R41, R19, 0x80000, RZ, 0xfc, !PT ;  /* 0x0008000013297812 */ /* 0x000fe200078efcff */
[----:B------:R-:W-:-:S07]  /*4d50*/  IMAD.MOV.U32 R40, RZ, RZ, R18 ;  /* 0x000000ffff287224 */ /* 0x000fce00078e0012 */
.L_x_154:
[----:B------:R-:W-:Y:S05]  /*4d60*/  BSYNC.RECONVERGENT B3 ;  /* 0x0000000000037941 */ /* 0x000fea0003800200 */
.L_x_152:
[----:B------:R-:W-:Y:S02]  /*4d70*/  IMAD.MOV.U32 R8, RZ, RZ, R4 ;  /* 0x000000ffff087224 */ /* 0x000fe400078e0004 */
[----:B------:R-:W-:Y:S02]  /*4d80*/  IMAD.MOV.U32 R9, RZ, RZ, 0x0 ;  /* 0x00000000ff097424 */ /* 0x000fe400078e00ff */
[----:B------:R-:W-:Y:S02]  /*4d90*/  IMAD.MOV.U32 R6, RZ, RZ, R40 ;  /* 0x000000ffff067224 */ /* 0x000fe400078e0028 */
[----:B------:R-:W-:Y:S01]  /*4da0*/  IMAD.MOV.U32 R5, RZ, RZ, R41 ;  /* 0x000000ffff057224 */ /* 0x000fe200078e0029 */
[----:B------:R-:W-:Y:S06]  /*4db0*/  RET.REL.NODEC R8 `(batch_nll_grad) ;  /* 0xffffffb008907950 */ /* 0x000fec0003c3ffff */
        .type           $batch_nll_grad$__internal_lgamma_pos,@function
        .size           $batch_nll_grad$__internal_lgamma_pos,(.L_x_174 - $batch_nll_grad$__internal_lgamma_pos)
$batch_nll_grad$__internal_lgamma_pos:
        /* <DEDUP_REMOVED lines=18> */
[----:B------:R-:W-:-:S11]  /*4ee0*/  UMOV UR11, 0x43300000 ;  /* 0x43300000000b7882 */ /* 0x000fd60000000000 */
        /* <DEDUP_REMOVED lines=14> */
[C---:B------:R-:W-:Y:S01]  /*4fd0*/  LEA.HI R18, R39.reuse, 0xfffffc01, RZ, 0xc ;  /* 0xfffffc0127127811 */ /* 0x040fe200078f60ff */
[----:B------:R-:W-:Y:S01]  /*4fe0*/  IMAD.MOV.U32 R19, RZ, RZ, 0x43300000 ;  /* 0x43300000ff137424 */ /* 0x000fe200078e00ff */
[----:B------:R-:W-:-:S03]  /*4ff0*/  @P0 LEA.HI R18, R39, 0xfffffc02, RZ, 0xc ;  /* 0xfffffc0227120811 */ /* 0x000fc600078f60ff */
[----:B------:R-:W-:Y:S01]  /*5000*/  DFMA R16, R4, R16, UR4 ;  /* 0x0000000404107e2b */ /* 0x000fe20008000010 */
[----:B------:R-:W-:Y:S01]  /*5010*/  UMOV UR4, 0xa9ab0956 ;  /* 0xa9ab095600047882 */ /* 0x000fe20000000000 */
[----:B------:R-:W-:Y:S01]  /*5020*/  UMOV UR5, 0x3f1745cb ;  /* 0x3f1745cb00057882 */ /* 0x000fe20000000000 */
[----:B------:R-:W-:-:S05]  /*5030*/  LOP3.LUT R18, R18, 0x80000000, RZ, 0x3c, !PT ;  /* 0x8000000012127812 */ /* 0x000fca00078e3cff */
        /* <DEDUP_REMOVED lines=9> */
[----:B------:R-:W-:-:S05]  /*50d0*/  DADD R16, R14, -R6 ;  /* 0x000000000e107229 */ /* 0x000fca0000000806 */
[----:B------:R-:W-:Y:S01]  /*50e0*/  DFMA R20, R4, R20, UR4 ;  /* 0x0000000404147e2b */ /* 0x000fe20008000014 */
[----:B------:R-:W-:Y:S01]  /*50f0*/  UMOV UR4, 0x9999a3c4 ;  /* 0x9999a3c400047882 */ /* 0x000fe20000000000 */
[----:B------:R-:W-:Y:S01]  /*5100*/  UMOV UR5, 0x3f899999 ;  /* 0x3f89999900057882 */ /* 0x000fe20000000000 */
[----:B------:R-:W-:-:S05]  /*5110*/  DADD R16, R16, R16 ;  /* 0x0000000010107229 */ /* 0x000fca0000000010 */
[----:B------:R-:W-:Y:S01]  /*5120*/  DFMA R20, R4, R20, UR4 ;  /* 0x0000000404147e2b */ /* 0x000fe20008000014 */
[----:B------:R-:W-:Y:S01]  /*5130*/  UMOV UR4, 0x55555554 ;  /* 0x5555555400047882 */ /* 0x000fe20000000000 */
[----:B------:R-:W-:Y:S01]  /*5140*/  UMOV UR5, 0x3fb55555 ;  /* 0x3fb5555500057882 */ /* 0x000fe20000000000 */
[----:B------:R-:W-:Y:S02]  /*5150*/  DFMA R16, R14, -R6, R16 ;  /* 0x800000060e10722b */ /* 0x000fe40000000010 */
[----:B------:R-:W-:-:S03]  /*5160*/  DFMA R14, R18, UR10, R6 ;  /* 0x0000000a120e7c2b */ /* 0x000fc60008000006 */
[----:B------:R-:W-:Y:S01]  /*5170*/  DFMA R20, R4, R20, UR4 ;  /* 0x0000000404147e2b */ /* 0x000fe20008000014 */
[----:B------:R-:W-:Y:S01]  /*5180*/  UMOV UR4, 0xfefa39ef ;  /* 0xfefa39ef00047882 */ /* 0x000fe20000000000 */
[----:B------:R-:W-:Y:S01]  /*5190*/  UMOV UR5, 0x3fe62e42 ;  /* 0x3fe62e4200057882 */ /* 0x000fe20000000000 */
[----:B------:R-:W-:Y:S02]  /*51a0*/  DMUL R16, R8, R16 ;  /* 0x0000001008107228 */ /* 0x000fe40000000000 */
[----:B------:R-:W-:Y:S01]  /*51b0*/  DFMA R8, R18, -UR4, R14 ;  /* 0x8000000412087c2b */ /* 0x000fe2000800000e */
[----:B------:R-:W-:Y:S01]  /*51c0*/  UMOV UR4, 0x3b39803f ;  /* 0x3b39803f00047882 */ /* 0x000fe20000000000 */
[----:B------:R-:W-:Y:S01]  /*51d0*/  UMOV UR5, 0x3c7abc9e ;  /* 0x3c7abc9e00057882 */ /* 0x000fe20000000000 */
[----:B------:R-:W-:-:S05]  /*51e0*/  DMUL R20, R4, R20 ;  /* 0x0000001404147228 */ /* 0x000fca0000000000 */
[----:B------:R-:W-:-:S03]  /*51f0*/  DADD R8, -R6, R8 ;  /* 0x0000000006087229 */ /* 0x000fc60000000108 */
[----:B------:R-:W-:-:S08]  /*5200*/  DFMA R16, R6, R20, R16 ;  /* 0x000000140610722b */ /* 0x000fd00000000010 */
[----:B------:R-:W-:-:S08]  /*5210*/  DADD R8, R16, -R8 ;  /* 0x0000000010087229 */ /* 0x000fd00000000808 */
[----:B------:R-:W-:-:S08]  /*5220*/  DFMA R8, R18, UR4, R8 ;  /* 0x0000000412087c2b */ /* 0x000fd00008000008 */
[----:B------:R-:W-:Y:S01]  /*5230*/  DADD R14, R14, R8 ;  /* 0x000000000e0e7229 */ /* 0x000fe20000000008 */
[----:B------:R-:W-:Y:S10]  /*5240*/  BRA `(.L_x_162) ;  /* 0x00000000000c7947 */ /* 0x000ff40003800000 */
.L_x_161:
[----:B------:R-:W-:Y:S02]  /*5250*/  IMAD.MOV.U32 R14, RZ, RZ, 0x0 ;  /* 0x00000000ff0e7424 */ /* 0x000fe400078e00ff */
[----:B------:R-:W-:-:S06]  /*5260*/  IMAD.MOV.U32 R15, RZ, RZ, 0x7ff00000 ;  /* 0x7ff00000ff0f7424 */ /* 0x000fcc00078e00ff */
[----:B------:R-:W-:-:S11]  /*5270*/  DFMA R14, R38, R14, +INF ;  /* 0x7ff00000260e742b */ /* 0x000fd6000000000e */
.L_x_162:
[----:B------:R-:W-:Y:S05]  /*5280*/  BSYNC.RECONVERGENT B3 ;  /* 0x0000000000037941 */ /* 0x000fea0003800200 */
.L_x_160:
[----:B------:R-:W0:Y:S01]  /*5290*/  MUFU.RCP64H R5, R39 ;  /* 0x0000002700057308 */ /* 0x000e220000001800 */
[----:B------:R-:W-:Y:S01]  /*52a0*/  IMAD.MOV.U32 R4, RZ, RZ, RZ ;  /* 0x000000ffff047224 */ /* 0x000fe200078e00ff */
[----:B------:R-:W-:Y:S01]  /*52b0*/  MOV R9, 0x3f4b68b9 ;  /* 0x3f4b68b900097802 */ /* 0x000fe20000000f00 */
[----:B------:R-:W-:Y:S01]  /*52c0*/  IMAD.MOV.U32 R8, RZ, RZ, -0x6d8c7041 ;  /* 0x92738fbfff087424 */ /* 0x000fe200078e00ff */
[----:B------:R-:W-:Y:S01]  /*52d0*/  UMOV UR4, 0x34783f9 ;  /* 0x034783f900047882 */ /* 0x000fe20000000000 */
[----:B------:R-:W-:Y:S01]  /*52e0*/  UMOV UR5, 0x3f5ac321 ;  /* 0x3f5ac32100057882 */ /* 0x000fe20000000000 */
[----:B------:R-:W-:Y:S01]  /*52f0*/  VIADD R15, R15, 0xfff00000 ;  /* 0xfff000000f0f7836 */ /* 0x000fe20000000000 */
[C---:B------:R-:W-:Y:S02]  /*5300*/  DSETP.NEU.AND P0, PT, R38.reuse, +INF , PT ;  /* 0x7ff000002600742a */ /* 0x040fe40003f0d000 */
        /* <DEDUP_REMOVED lines=27> */
.L_x_159:
[----:B------:R-:W-:Y:S01]  /*54c0*/  DADD R30, R38, -3 ;  /* 0xc0080000261e7429 */ /* 0x000fe20000000000 */
[----:B------:R-:W-:Y:S01]  /*54d0*/  UMOV UR4, 0xbe189fe ;  /* 0x0be189fe00047882 */ /* 0x000fe20000000000 */
[----:B------:R-:W-:Y:S01]  /*54e0*/  UMOV UR5, 0x408ff62e ;  /* 0x408ff62e00057882 */ /* 0x000fe20000000000 */
[----:B------:R-:W-:Y:S01]  /*54f0*/  IMAD.MOV.U32 R6, RZ, RZ, 0x30207ef3 ;  /* 0x30207ef3ff067424 */ /* 0x000fe200078e00ff */
[----:B------:R-:W-:Y:S01]  /*5500*/  BSSY.RECONVERGENT B5, `(.L_x_164) ;  /* 0x000003a000057945 */ /* 0x000fe20003800200 */
[----:B------:R-:W-:-:S03]  /*5510*/  IMAD.MOV.U32 R7, RZ, RZ, 0x41122b77 ;  /* 0x41122b77ff077424 */ /* 0x000fc600078e00ff */
        /* <DEDUP_REMOVED lines=56> */
.L_x_165:
[----:B------:R-:W-:Y:S05]  /*58a0*/  BSYNC.RECONVERGENT B5 ;  /* 0x0000000000057941 */ /* 0x000fea0003800200 */
.L_x_164:
[----:B------:R-:W-:Y:S01]  /*58b0*/  DADD R4, R30, R40 ;  /* 0x000000001e047229 */ /* 0x000fe20000000028 */
[----:B------:R-:W-:Y:S10]  /*58c0*/  BRA `(.L_x_163) ;  /* 0x0000001000147947 */ /* 0x000ff40003800000 */
.L_x_158:
        /* <DEDUP_REMOVED lines=64> */
.L_x_166:
        /* <DEDUP_REMOVED lines=70> */
.L_x_167:
[----:B------:R-:W-:Y:S01]  /*6130*/  IMAD.MOV.U32 R4, RZ, RZ, -0x14f9da18 ;  /* 0xeb0625e8ff047424 */ /* 0x000fe200078e00ff */
[----:B------:R-:W-:Y:S01]  /*6140*/  UMOV UR4, 0x8bfe6590 ;  /* 0x8bfe659000047882 */ /* 0x000fe20000000000 */
[----:B------:R-:W-:Y:S01]  /*6150*/  IMAD.MOV.U32 R5, RZ, RZ, 0x3ea7b77c ;  /* 0x3ea7b77cff057424 */ /* 0x000fe200078e00ff */
[----:B------:R-:W-:Y:S01]  /*6160*/  UMOV UR5, 0x3e784498 ;  /* 0x3e78449800057882 */ /* 0x000fe20000000000 */
[----:B------:R-:W-:-:S04]  /*6170*/  IMAD.MOV.U32 R14, RZ, RZ, -0x3ff ;  /* 0xfffffc01ff0e7424 */ /* 0x000fc800078e00ff */
        /* <DEDUP_REMOVED lines=40> */
[----:B------:R-:W-:Y:S01]  /*6400*/  IMAD.MOV.U32 R6, RZ, RZ, R4 ;  /* 0x000000ffff067224 */ /* 0x000fe200078e0004 */
[----:B------:R-:W-:Y:S01]  /*6410*/  MOV R20, R4 ;  /* 0x0000000400147202 */ /* 0x000fe20000000f00 */
[--C-:B------:R-:W-:Y:S02]  /*6420*/  IMAD.MOV.U32 R7, RZ, RZ, R5.reuse ;  /* 0x000000ffff077224 */ /* 0x100fe400078e0005 */
[----:B------:R-:W-:-:S08]  /*6430*/  IMAD.MOV.U32 R15, RZ, RZ, R5 ;  /* 0x000000ffff0f7224 */ /* 0x000fd000078e0005 */
        /* <DEDUP_REMOVED lines=8> */
[----:B------:R-:W-:Y:S01]  /*64c0*/  IMAD.MOV.U32 R18, RZ, RZ, -0x748574fc ;  /* 0x8b7a8b04ff127424 */ /* 0x000fe200078e00ff */
[----:B------:R-:W-:Y:S01]  /*64d0*/  UMOV UR4, 0x3ae80f1e ;  /* 0x3ae80f1e00047882 */ /* 0x000fe20000000000 */
[----:B------:R-:W-:Y:S01]  /*64e0*/  IMAD.MOV.U32 R19, RZ, RZ, 0x3ed0ee25 ;  /* 0x3ed0ee25ff137424 */ /* 0x000fe200078e00ff */
[----:B------:R-:W-:Y:S01]  /*64f0*/  LOP3.LUT R21, R4, 0x3ff00000, RZ, 0xfc, !PT ;  /* 0x3ff0000004157812 */ /* 0x000fe200078efcff */
[----:B------:R-:W-:Y:S01]  /*6500*/  IMAD.MOV.U32 R4, RZ, RZ, RZ ;  /* 0x000000ffff047224 */ /* 0x000fe200078e00ff */
        /* <DEDUP_REMOVED lines=11> */
[----:B------:R-:W-:Y:S02]  /*65c0*/  DADD R20, R20, -1 ;  /* 0xbff0000014147429 */ /* 0x000fe40000000000 */
[----:B------:R-:W-:Y:S01]  /*65d0*/  DADD R14, R14, -UR10 ;  /* 0x8000000a0e0e7e29 */ /* 0x000fe20008000000 */
[----:B------:R-:W-:Y:S01]  /*65e0*/  UMOV UR10, 0xfefa39ef ;  /* 0xfefa39ef000a7882 */ /* 0x000fe20000000000 */
[----:B------:R-:W0:Y:S01]  /*65f0*/  MUFU.RCP64H R5, R17 ;  /* 0x0000001100057308 */ /* 0x000e220000001800 */
[----:B------:R-:W-:Y:S01]  /*6600*/  UMOV UR11, 0x3fe62e42 ;  /* 0x3fe62e42000b7882 */ /* 0x000fe20000000000 */
        /* <DEDUP_REMOVED lines=42> */
.L_x_168:
[----:B------:R-:W-:Y:S01]  /*68b0*/  IMAD.MOV.U32 R4, RZ, RZ, 0x0 ;  /* 0x00000000ff047424 */ /* 0x000fe200078e00ff */
[----:B------:R-:W-:Y:S01]  /*68c0*/  LOP3.LUT P0, RZ, R7, 0x7fffffff, RZ, 0xc0, !PT ;  /* 0x7fffffff07ff7812 */ /* 0x000fe2000780c0ff */
[----:B------:R-:W-:-:S06]  /*68d0*/  IMAD.MOV.U32 R5, RZ, RZ, 0x7ff00000 ;  /* 0x7ff00000ff057424 */ /* 0x000fcc00078e00ff */
[----:B------:R-:W-:-:S10]  /*68e0*/  DFMA R4, R6, R4, +INF ;  /* 0x7ff000000604742b */ /* 0x000fd40000000004 */
[----:B------:R-:W-:Y:S02]  /*68f0*/  FSEL R4, R4, RZ, P0 ;  /* 0x000000ff04047208 */ /* 0x000fe40000000000 */
[----:B------:R-:W-:-:S07]  /*6900*/  FSEL R5, R5, -QNAN , P0 ;  /* 0xfff0000005057808 */ /* 0x000fce0000000000 */
.L_x_169:
[----:B------:R-:W-:-:S11]  /*6910*/  DADD R4, -RZ, -R4 ;  /* 0x00000000ff047229 */ /* 0x000fd60000000904 */
.L_x_163:
[----:B------:R-:W-:Y:S05]  /*6920*/  BSYNC.RECONVERGENT B4 ;  /* 0x0000000000047941 */ /* 0x000fea0003800200 */
.L_x_157:
[----:B------:R-:W-:Y:S02]  /*6930*/  IMAD.MOV.U32 R8, RZ, RZ, R4 ;  /* 0x000000ffff087224 */ /* 0x000fe400078e0004 */
[----:B------:R-:W-:Y:S02]  /*6940*/  IMAD.MOV.U32 R9, RZ, RZ, R5 ;  /* 0x000000ffff097224 */ /* 0x000fe400078e0005 */
[----:B------:R-:W-:Y:S02]  /*6950*/  IMAD.MOV.U32 R4, RZ, RZ, R32 ;  /* 0x000000ffff047224 */ /* 0x000fe400078e0020 */
[----:B------:R-:W-:-:S04]  /*6960*/  IMAD.MOV.U32 R5, RZ, RZ, 0x0 ;  /* 0x00000000ff057424 */ /* 0x000fc800078e00ff */
[----:B------:R-:W-:Y:S05]  /*6970*/  RET.REL.NODEC R4 `(batch_nll_grad) ;  /* 0xffffff9404a07950 */ /* 0x000fea0003c3ffff */
.L_x_170:
        /* <DEDUP_REMOVED lines=16> */
.L_x_174:


//--------------------- .nv.shared.batch_nll_only --------------------------
	.section	.nv.shared.batch_nll_only,"aw",@nobits
	.sectionflags	@""
	.align	16
	.zero		1024


//--------------------- .nv.shared.reserved.0     --------------------------
	.section	.nv.shared.reserved.0,"aw",@nobits
	.weak		__nv_reservedSMEM_offset_0_alias
	.size		__nv_reservedSMEM_offset_0_alias, 0, 64
	.other		__nv_reservedSMEM_offset_0_alias,@"STO_CUDA_RESERVED_SHARED STV_DEFAULT"
__nv_reservedSMEM_offset_0_alias:
	.zero		0
	.zero		64


//--------------------- .nv.shared.batch_nll_grad --------------------------
	.section	.nv.shared.batch_nll_grad,"aw",@nobits
	.sectionflags	@""
	.align	16
	.zero		1024


//--------------------- .nv.constant0.batch_nll_only --------------------------
	.section	.nv.constant0.batch_nll_only,"a",@progbits
	.sectionflags	@""
	.align	4
.nv.constant0.batch_nll_only:
	.zero		1032


//--------------------- .nv.constant0.batch_nll_grad --------------------------
	.section	.nv.constant0.batch_nll_grad,"a",@progbits
	.sectionflags	@""
	.align	4
.nv.constant0.batch_nll_grad:
	.zero		1040


//--------------------- SYMBOLS --------------------------

	.type		.nv.reservedSmem.offset0,@object
	.size		.nv.reservedSmem.offset0,0x4
	.type		.nv.reservedSmem.cap,@object
	.size		.nv.reservedSmem.cap,0x4
